//
// Generated by NVIDIA NVVM Compiler
//
// Compiler Build ID: CL-36424714
// Cuda compilation tools, release 13.0, V13.0.88
// Based on NVVM 20.0.0
//

.version 9.0
.target sm_100
.address_size 64

	// .globl	_Z7updaterPdS_PiS0_i

.visible .entry _Z7updaterPdS_PiS0_i(
	.param .u64 .ptr .align 1 _Z7updaterPdS_PiS0_i_param_0,
	.param .u64 .ptr .align 1 _Z7updaterPdS_PiS0_i_param_1,
	.param .u64 .ptr .align 1 _Z7updaterPdS_PiS0_i_param_2,
	.param .u64 .ptr .align 1 _Z7updaterPdS_PiS0_i_param_3,
	.param .u32 _Z7updaterPdS_PiS0_i_param_4
)
{
	.reg .pred 	%p<11>;
	.reg .b32 	%r<65>;
	.reg .b64 	%rd<80>;
	.reg .b64 	%fd<84>;

	ld.param.u64 	%rd4, [_Z7updaterPdS_PiS0_i_param_0];
	ld.param.u64 	%rd6, [_Z7updaterPdS_PiS0_i_param_1];
	ld.param.u64 	%rd7, [_Z7updaterPdS_PiS0_i_param_2];
	ld.param.u64 	%rd5, [_Z7updaterPdS_PiS0_i_param_3];
	ld.param.u32 	%r23, [_Z7updaterPdS_PiS0_i_param_4];
	cvta.to.global.u64 	%rd1, %rd6;
	cvta.to.global.u64 	%rd2, %rd7;
	mov.u32 	%r24, %ntid.x;
	mov.u32 	%r25, %ctaid.x;
	mov.u32 	%r26, %tid.x;
	mad.lo.s32 	%r1, %r24, %r25, %r26;
	setp.ge.s32 	%p1, %r1, %r23;
	@%p1 bra 	$L__BB0_15;
	cvta.to.global.u64 	%rd8, %rd5;
	mul.wide.s32 	%rd9, %r1, 4;
	add.s64 	%rd10, %rd8, %rd9;
	ld.global.u32 	%r2, [%rd10+4];
	ld.global.u32 	%r60, [%rd10];
	setp.ge.s32 	%p2, %r60, %r2;
	mov.f64 	%fd83, 0d0000000000000000;
	@%p2 bra 	$L__BB0_14;
	sub.s32 	%r4, %r2, %r60;
	and.b32  	%r5, %r4, 15;
	sub.s32 	%r27, %r60, %r2;
	setp.gt.u32 	%p3, %r27, -16;
	mov.f64 	%fd83, 0d0000000000000000;
	@%p3 bra 	$L__BB0_5;
	and.b32  	%r28, %r4, -16;
	neg.s32 	%r58, %r28;
	add.s64 	%rd3, %rd2, 32;
	mov.f64 	%fd83, 0d0000000000000000;
$L__BB0_4:
	.pragma "nounroll";
	mul.wide.s32 	%rd11, %r60, 4;
	add.s64 	%rd12, %rd3, %rd11;
	ld.global.u32 	%r29, [%rd12+-32];
	mul.wide.s32 	%rd13, %r29, 8;
	add.s64 	%rd14, %rd1, %rd13;
	ld.global.f64 	%fd18, [%rd14];
	add.f64 	%fd19, %fd83, %fd18;
	ld.global.u32 	%r30, [%rd12+-28];
	mul.wide.s32 	%rd15, %r30, 8;
	add.s64 	%rd16, %rd1, %rd15;
	ld.global.f64 	%fd20, [%rd16];
	add.f64 	%fd21, %fd19, %fd20;
	ld.global.u32 	%r31, [%rd12+-24];
	mul.wide.s32 	%rd17, %r31, 8;
	add.s64 	%rd18, %rd1, %rd17;
	ld.global.f64 	%fd22, [%rd18];
	add.f64 	%fd23, %fd21, %fd22;
	ld.global.u32 	%r32, [%rd12+-20];
	mul.wide.s32 	%rd19, %r32, 8;
	add.s64 	%rd20, %rd1, %rd19;
	ld.global.f64 	%fd24, [%rd20];
	add.f64 	%fd25, %fd23, %fd24;
	ld.global.u32 	%r33, [%rd12+-16];
	mul.wide.s32 	%rd21, %r33, 8;
	add.s64 	%rd22, %rd1, %rd21;
	ld.global.f64 	%fd26, [%rd22];
	add.f64 	%fd27, %fd25, %fd26;
	ld.global.u32 	%r34, [%rd12+-12];
	mul.wide.s32 	%rd23, %r34, 8;
	add.s64 	%rd24, %rd1, %rd23;
	ld.global.f64 	%fd28, [%rd24];
	add.f64 	%fd29, %fd27, %fd28;
	ld.global.u32 	%r35, [%rd12+-8];
	mul.wide.s32 	%rd25, %r35, 8;
	add.s64 	%rd26, %rd1, %rd25;
	ld.global.f64 	%fd30, [%rd26];
	add.f64 	%fd31, %fd29, %fd30;
	ld.global.u32 	%r36, [%rd12+-4];
	mul.wide.s32 	%rd27, %r36, 8;
	add.s64 	%rd28, %rd1, %rd27;
	ld.global.f64 	%fd32, [%rd28];
	add.f64 	%fd33, %fd31, %fd32;
	ld.global.u32 	%r37, [%rd12];
	mul.wide.s32 	%rd29, %r37, 8;
	add.s64 	%rd30, %rd1, %rd29;
	ld.global.f64 	%fd34, [%rd30];
	add.f64 	%fd35, %fd33, %fd34;
	ld.global.u32 	%r38, [%rd12+4];
	mul.wide.s32 	%rd31, %r38, 8;
	add.s64 	%rd32, %rd1, %rd31;
	ld.global.f64 	%fd36, [%rd32];
	add.f64 	%fd37, %fd35, %fd36;
	ld.global.u32 	%r39, [%rd12+8];
	mul.wide.s32 	%rd33, %r39, 8;
	add.s64 	%rd34, %rd1, %rd33;
	ld.global.f64 	%fd38, [%rd34];
	add.f64 	%fd39, %fd37, %fd38;
	ld.global.u32 	%r40, [%rd12+12];
	mul.wide.s32 	%rd35, %r40, 8;
	add.s64 	%rd36, %rd1, %rd35;
	ld.global.f64 	%fd40, [%rd36];
	add.f64 	%fd41, %fd39, %fd40;
	ld.global.u32 	%r41, [%rd12+16];
	mul.wide.s32 	%rd37, %r41, 8;
	add.s64 	%rd38, %rd1, %rd37;
	ld.global.f64 	%fd42, [%rd38];
	add.f64 	%fd43, %fd41, %fd42;
	ld.global.u32 	%r42, [%rd12+20];
	mul.wide.s32 	%rd39, %r42, 8;
	add.s64 	%rd40, %rd1, %rd39;
	ld.global.f64 	%fd44, [%rd40];
	add.f64 	%fd45, %fd43, %fd44;
	ld.global.u32 	%r43, [%rd12+24];
	mul.wide.s32 	%rd41, %r43, 8;
	add.s64 	%rd42, %rd1, %rd41;
	ld.global.f64 	%fd46, [%rd42];
	add.f64 	%fd47, %fd45, %fd46;
	ld.global.u32 	%r44, [%rd12+28];
	mul.wide.s32 	%rd43, %r44, 8;
	add.s64 	%rd44, %rd1, %rd43;
	ld.global.f64 	%fd48, [%rd44];
	add.f64 	%fd83, %fd47, %fd48;
	add.s32 	%r60, %r60, 16;
	add.s32 	%r58, %r58, 16;
	setp.ne.s32 	%p4, %r58, 0;
	@%p4 bra 	$L__BB0_4;
$L__BB0_5:
	setp.eq.s32 	%p5, %r5, 0;
	@%p5 bra 	$L__BB0_14;
	and.b32  	%r12, %r4, 7;
	setp.lt.u32 	%p6, %r5, 8;
	@%p6 bra 	$L__BB0_8;
	mul.wide.s32 	%rd45, %r60, 4;
	add.s64 	%rd46, %rd2, %rd45;
	ld.global.u32 	%r45, [%rd46];
	mul.wide.s32 	%rd47, %r45, 8;
	add.s64 	%rd48, %rd1, %rd47;
	ld.global.f64 	%fd50, [%rd48];
	add.f64 	%fd51, %fd83, %fd50;
	ld.global.u32 	%r46, [%rd46+4];
	mul.wide.s32 	%rd49, %r46, 8;
	add.s64 	%rd50, %rd1, %rd49;
	ld.global.f64 	%fd52, [%rd50];
	add.f64 	%fd53, %fd51, %fd52;
	ld.global.u32 	%r47, [%rd46+8];
	mul.wide.s32 	%rd51, %r47, 8;
	add.s64 	%rd52, %rd1, %rd51;
	ld.global.f64 	%fd54, [%rd52];
	add.f64 	%fd55, %fd53, %fd54;
	ld.global.u32 	%r48, [%rd46+12];
	mul.wide.s32 	%rd53, %r48, 8;
	add.s64 	%rd54, %rd1, %rd53;
	ld.global.f64 	%fd56, [%rd54];
	add.f64 	%fd57, %fd55, %fd56;
	ld.global.u32 	%r49, [%rd46+16];
	mul.wide.s32 	%rd55, %r49, 8;
	add.s64 	%rd56, %rd1, %rd55;
	ld.global.f64 	%fd58, [%rd56];
	add.f64 	%fd59, %fd57, %fd58;
	ld.global.u32 	%r50, [%rd46+20];
	mul.wide.s32 	%rd57, %r50, 8;
	add.s64 	%rd58, %rd1, %rd57;
	ld.global.f64 	%fd60, [%rd58];
	add.f64 	%fd61, %fd59, %fd60;
	ld.global.u32 	%r51, [%rd46+24];
	mul.wide.s32 	%rd59, %r51, 8;
	add.s64 	%rd60, %rd1, %rd59;
	ld.global.f64 	%fd62, [%rd60];
	add.f64 	%fd63, %fd61, %fd62;
	ld.global.u32 	%r52, [%rd46+28];
	mul.wide.s32 	%rd61, %r52, 8;
	add.s64 	%rd62, %rd1, %rd61;
	ld.global.f64 	%fd64, [%rd62];
	add.f64 	%fd83, %fd63, %fd64;
	add.s32 	%r60, %r60, 8;
$L__BB0_8:
	setp.eq.s32 	%p7, %r12, 0;
	@%p7 bra 	$L__BB0_14;
	and.b32  	%r15, %r4, 3;
	setp.lt.u32 	%p8, %r12, 4;
	@%p8 bra 	$L__BB0_11;
	mul.wide.s32 	%rd63, %r60, 4;
	add.s64 	%rd64, %rd2, %rd63;
	ld.global.u32 	%r53, [%rd64];
	mul.wide.s32 	%rd65, %r53, 8;
	add.s64 	%rd66, %rd1, %rd65;
	ld.global.f64 	%fd66, [%rd66];
	add.f64 	%fd67, %fd83, %fd66;
	ld.global.u32 	%r54, [%rd64+4];
	mul.wide.s32 	%rd67, %r54, 8;
	add.s64 	%rd68, %rd1, %rd67;
	ld.global.f64 	%fd68, [%rd68];
	add.f64 	%fd69, %fd67, %fd68;
	ld.global.u32 	%r55, [%rd64+8];
	mul.wide.s32 	%rd69, %r55, 8;
	add.s64 	%rd70, %rd1, %rd69;
	ld.global.f64 	%fd70, [%rd70];
	add.f64 	%fd71, %fd69, %fd70;
	ld.global.u32 	%r56, [%rd64+12];
	mul.wide.s32 	%rd71, %r56, 8;
	add.s64 	%rd72, %rd1, %rd71;
	ld.global.f64 	%fd72, [%rd72];
	add.f64 	%fd83, %fd71, %fd72;
	add.s32 	%r60, %r60, 4;
$L__BB0_11:
	setp.eq.s32 	%p9, %r15, 0;
	@%p9 bra 	$L__BB0_14;
	neg.s32 	%r63, %r15;
$L__BB0_13:
	.pragma "nounroll";
	mul.wide.s32 	%rd73, %r60, 4;
	add.s64 	%rd74, %rd2, %rd73;
	ld.global.u32 	%r57, [%rd74];
	mul.wide.s32 	%rd75, %r57, 8;
	add.s64 	%rd76, %rd1, %rd75;
	ld.global.f64 	%fd73, [%rd76];
	add.f64 	%fd83, %fd83, %fd73;
	add.s32 	%r60, %r60, 1;
	add.s32 	%r63, %r63, 1;
	setp.ne.s32 	%p10, %r63, 0;
	@%p10 bra 	$L__BB0_13;
$L__BB0_14:
	rcp.rn.f64 	%fd74, %fd83;
	cvta.to.global.u64 	%rd77, %rd4;
	mul.wide.s32 	%rd78, %r1, 8;
	add.s64 	%rd79, %rd77, %rd78;
	st.global.f64 	[%rd79], %fd74;
$L__BB0_15:
	ret;

}
	// .globl	_Z8updatersPdS_PiS0_i
.visible .entry _Z8updatersPdS_PiS0_i(
	.param .u64 .ptr .align 1 _Z8updatersPdS_PiS0_i_param_0,
	.param .u64 .ptr .align 1 _Z8updatersPdS_PiS0_i_param_1,
	.param .u64 .ptr .align 1 _Z8updatersPdS_PiS0_i_param_2,
	.param .u64 .ptr .align 1 _Z8updatersPdS_PiS0_i_param_3,
	.param .u32 _Z8updatersPdS_PiS0_i_param_4
)
{
	.reg .pred 	%p<11>;
	.reg .b32 	%r<65>;
	.reg .b64 	%rd<80>;
	.reg .b64 	%fd<84>;

	ld.param.u64 	%rd6, [_Z8updatersPdS_PiS0_i_param_0];
	ld.param.u64 	%rd4, [_Z8updatersPdS_PiS0_i_param_1];
	ld.param.u64 	%rd7, [_Z8updatersPdS_PiS0_i_param_2];
	ld.param.u64 	%rd5, [_Z8updatersPdS_PiS0_i_param_3];
	ld.param.u32 	%r23, [_Z8updatersPdS_PiS0_i_param_4];
	cvta.to.global.u64 	%rd1, %rd6;
	cvta.to.global.u64 	%rd2, %rd7;
	mov.u32 	%r24, %ntid.x;
	mov.u32 	%r25, %ctaid.x;
	mov.u32 	%r26, %tid.x;
	mad.lo.s32 	%r1, %r24, %r25, %r26;
	setp.ge.s32 	%p1, %r1, %r23;
	@%p1 bra 	$L__BB1_15;
	cvta.to.global.u64 	%rd8, %rd5;
	mul.wide.s32 	%rd9, %r1, 4;
	add.s64 	%rd10, %rd8, %rd9;
	ld.global.u32 	%r2, [%rd10+4];
	ld.global.u32 	%r60, [%rd10];
	setp.ge.s32 	%p2, %r60, %r2;
	mov.f64 	%fd83, 0d0000000000000000;
	@%p2 bra 	$L__BB1_14;
	sub.s32 	%r4, %r2, %r60;
	and.b32  	%r5, %r4, 15;
	sub.s32 	%r27, %r60, %r2;
	setp.gt.u32 	%p3, %r27, -16;
	mov.f64 	%fd83, 0d0000000000000000;
	@%p3 bra 	$L__BB1_5;
	and.b32  	%r28, %r4, -16;
	neg.s32 	%r58, %r28;
	add.s64 	%rd3, %rd2, 32;
	mov.f64 	%fd83, 0d0000000000000000;
$L__BB1_4:
	.pragma "nounroll";
	mul.wide.s32 	%rd11, %r60, 4;
	add.s64 	%rd12, %rd3, %rd11;
	ld.global.u32 	%r29, [%rd12+-32];
	mul.wide.s32 	%rd13, %r29, 8;
	add.s64 	%rd14, %rd1, %rd13;
	ld.global.f64 	%fd18, [%rd14];
	add.f64 	%fd19, %fd83, %fd18;
	ld.global.u32 	%r30, [%rd12+-28];
	mul.wide.s32 	%rd15, %r30, 8;
	add.s64 	%rd16, %rd1, %rd15;
	ld.global.f64 	%fd20, [%rd16];
	add.f64 	%fd21, %fd19, %fd20;
	ld.global.u32 	%r31, [%rd12+-24];
	mul.wide.s32 	%rd17, %r31, 8;
	add.s64 	%rd18, %rd1, %rd17;
	ld.global.f64 	%fd22, [%rd18];
	add.f64 	%fd23, %fd21, %fd22;
	ld.global.u32 	%r32, [%rd12+-20];
	mul.wide.s32 	%rd19, %r32, 8;
	add.s64 	%rd20, %rd1, %rd19;
	ld.global.f64 	%fd24, [%rd20];
	add.f64 	%fd25, %fd23, %fd24;
	ld.global.u32 	%r33, [%rd12+-16];
	mul.wide.s32 	%rd21, %r33, 8;
	add.s64 	%rd22, %rd1, %rd21;
	ld.global.f64 	%fd26, [%rd22];
	add.f64 	%fd27, %fd25, %fd26;
	ld.global.u32 	%r34, [%rd12+-12];
	mul.wide.s32 	%rd23, %r34, 8;
	add.s64 	%rd24, %rd1, %rd23;
	ld.global.f64 	%fd28, [%rd24];
	add.f64 	%fd29, %fd27, %fd28;
	ld.global.u32 	%r35, [%rd12+-8];
	mul.wide.s32 	%rd25, %r35, 8;
	add.s64 	%rd26, %rd1, %rd25;
	ld.global.f64 	%fd30, [%rd26];
	add.f64 	%fd31, %fd29, %fd30;
	ld.global.u32 	%r36, [%rd12+-4];
	mul.wide.s32 	%rd27, %r36, 8;
	add.s64 	%rd28, %rd1, %rd27;
	ld.global.f64 	%fd32, [%rd28];
	add.f64 	%fd33, %fd31, %fd32;
	ld.global.u32 	%r37, [%rd12];
	mul.wide.s32 	%rd29, %r37, 8;
	add.s64 	%rd30, %rd1, %rd29;
	ld.global.f64 	%fd34, [%rd30];
	add.f64 	%fd35, %fd33, %fd34;
	ld.global.u32 	%r38, [%rd12+4];
	mul.wide.s32 	%rd31, %r38, 8;
	add.s64 	%rd32, %rd1, %rd31;
	ld.global.f64 	%fd36, [%rd32];
	add.f64 	%fd37, %fd35, %fd36;
	ld.global.u32 	%r39, [%rd12+8];
	mul.wide.s32 	%rd33, %r39, 8;
	add.s64 	%rd34, %rd1, %rd33;
	ld.global.f64 	%fd38, [%rd34];
	add.f64 	%fd39, %fd37, %fd38;
	ld.global.u32 	%r40, [%rd12+12];
	mul.wide.s32 	%rd35, %r40, 8;
	add.s64 	%rd36, %rd1, %rd35;
	ld.global.f64 	%fd40, [%rd36];
	add.f64 	%fd41, %fd39, %fd40;
	ld.global.u32 	%r41, [%rd12+16];
	mul.wide.s32 	%rd37, %r41, 8;
	add.s64 	%rd38, %rd1, %rd37;
	ld.global.f64 	%fd42, [%rd38];
	add.f64 	%fd43, %fd41, %fd42;
	ld.global.u32 	%r42, [%rd12+20];
	mul.wide.s32 	%rd39, %r42, 8;
	add.s64 	%rd40, %rd1, %rd39;
	ld.global.f64 	%fd44, [%rd40];
	add.f64 	%fd45, %fd43, %fd44;
	ld.global.u32 	%r43, [%rd12+24];
	mul.wide.s32 	%rd41, %r43, 8;
	add.s64 	%rd42, %rd1, %rd41;
	ld.global.f64 	%fd46, [%rd42];
	add.f64 	%fd47, %fd45, %fd46;
	ld.global.u32 	%r44, [%rd12+28];
	mul.wide.s32 	%rd43, %r44, 8;
	add.s64 	%rd44, %rd1, %rd43;
	ld.global.f64 	%fd48, [%rd44];
	add.f64 	%fd83, %fd47, %fd48;
	add.s32 	%r60, %r60, 16;
	add.s32 	%r58, %r58, 16;
	setp.ne.s32 	%p4, %r58, 0;
	@%p4 bra 	$L__BB1_4;
$L__BB1_5:
	setp.eq.s32 	%p5, %r5, 0;
	@%p5 bra 	$L__BB1_14;
	and.b32  	%r12, %r4, 7;
	setp.lt.u32 	%p6, %r5, 8;
	@%p6 bra 	$L__BB1_8;
	mul.wide.s32 	%rd45, %r60, 4;
	add.s64 	%rd46, %rd2, %rd45;
	ld.global.u32 	%r45, [%rd46];
	mul.wide.s32 	%rd47, %r45, 8;
	add.s64 	%rd48, %rd1, %rd47;
	ld.global.f64 	%fd50, [%rd48];
	add.f64 	%fd51, %fd83, %fd50;
	ld.global.u32 	%r46, [%rd46+4];
	mul.wide.s32 	%rd49, %r46, 8;
	add.s64 	%rd50, %rd1, %rd49;
	ld.global.f64 	%fd52, [%rd50];
	add.f64 	%fd53, %fd51, %fd52;
	ld.global.u32 	%r47, [%rd46+8];
	mul.wide.s32 	%rd51, %r47, 8;
	add.s64 	%rd52, %rd1, %rd51;
	ld.global.f64 	%fd54, [%rd52];
	add.f64 	%fd55, %fd53, %fd54;
	ld.global.u32 	%r48, [%rd46+12];
	mul.wide.s32 	%rd53, %r48, 8;
	add.s64 	%rd54, %rd1, %rd53;
	ld.global.f64 	%fd56, [%rd54];
	add.f64 	%fd57, %fd55, %fd56;
	ld.global.u32 	%r49, [%rd46+16];
	mul.wide.s32 	%rd55, %r49, 8;
	add.s64 	%rd56, %rd1, %rd55;
	ld.global.f64 	%fd58, [%rd56];
	add.f64 	%fd59, %fd57, %fd58;
	ld.global.u32 	%r50, [%rd46+20];
	mul.wide.s32 	%rd57, %r50, 8;
	add.s64 	%rd58, %rd1, %rd57;
	ld.global.f64 	%fd60, [%rd58];
	add.f64 	%fd61, %fd59, %fd60;
	ld.global.u32 	%r51, [%rd46+24];
	mul.wide.s32 	%rd59, %r51, 8;
	add.s64 	%rd60, %rd1, %rd59;
	ld.global.f64 	%fd62, [%rd60];
	add.f64 	%fd63, %fd61, %fd62;
	ld.global.u32 	%r52, [%rd46+28];
	mul.wide.s32 	%rd61, %r52, 8;
	add.s64 	%rd62, %rd1, %rd61;
	ld.global.f64 	%fd64, [%rd62];
	add.f64 	%fd83, %fd63, %fd64;
	add.s32 	%r60, %r60, 8;
$L__BB1_8:
	setp.eq.s32 	%p7, %r12, 0;
	@%p7 bra 	$L__BB1_14;
	and.b32  	%r15, %r4, 3;
	setp.lt.u32 	%p8, %r12, 4;
	@%p8 bra 	$L__BB1_11;
	mul.wide.s32 	%rd63, %r60, 4;
	add.s64 	%rd64, %rd2, %rd63;
	ld.global.u32 	%r53, [%rd64];
	mul.wide.s32 	%rd65, %r53, 8;
	add.s64 	%rd66, %rd1, %rd65;
	ld.global.f64 	%fd66, [%rd66];
	add.f64 	%fd67, %fd83, %fd66;
	ld.global.u32 	%r54, [%rd64+4];
	mul.wide.s32 	%rd67, %r54, 8;
	add.s64 	%rd68, %rd1, %rd67;
	ld.global.f64 	%fd68, [%rd68];
	add.f64 	%fd69, %fd67, %fd68;
	ld.global.u32 	%r55, [%rd64+8];
	mul.wide.s32 	%rd69, %r55, 8;
	add.s64 	%rd70, %rd1, %rd69;
	ld.global.f64 	%fd70, [%rd70];
	add.f64 	%fd71, %fd69, %fd70;
	ld.global.u32 	%r56, [%rd64+12];
	mul.wide.s32 	%rd71, %r56, 8;
	add.s64 	%rd72, %rd1, %rd71;
	ld.global.f64 	%fd72, [%rd72];
	add.f64 	%fd83, %fd71, %fd72;
	add.s32 	%r60, %r60, 4;
$L__BB1_11:
	setp.eq.s32 	%p9, %r15, 0;
	@%p9 bra 	$L__BB1_14;
	neg.s32 	%r63, %r15;
$L__BB1_13:
	.pragma "nounroll";
	mul.wide.s32 	%rd73, %r60, 4;
	add.s64 	%rd74, %rd2, %rd73;
	ld.global.u32 	%r57, [%rd74];
	mul.wide.s32 	%rd75, %r57, 8;
	add.s64 	%rd76, %rd1, %rd75;
	ld.global.f64 	%fd73, [%rd76];
	add.f64 	%fd83, %fd83, %fd73;
	add.s32 	%r60, %r60, 1;
	add.s32 	%r63, %r63, 1;
	setp.ne.s32 	%p10, %r63, 0;
	@%p10 bra 	$L__BB1_13;
$L__BB1_14:
	rcp.rn.f64 	%fd74, %fd83;
	cvta.to.global.u64 	%rd77, %rd4;
	mul.wide.s32 	%rd78, %r1, 8;
	add.s64 	%rd79, %rd77, %rd78;
	st.global.f64 	[%rd79], %fd74;
$L__BB1_15:
	ret;

}
	// .globl	_Z8updaterePdS_PiS0_S_i
.visible .entry _Z8updaterePdS_PiS0_S_i(
	.param .u64 .ptr .align 1 _Z8updaterePdS_PiS0_S_i_param_0,
	.param .u64 .ptr .align 1 _Z8updaterePdS_PiS0_S_i_param_1,
	.param .u64 .ptr .align 1 _Z8updaterePdS_PiS0_S_i_param_2,
	.param .u64 .ptr .align 1 _Z8updaterePdS_PiS0_S_i_param_3,
	.param .u64 .ptr .align 1 _Z8updaterePdS_PiS0_S_i_param_4,
	.param .u32 _Z8updaterePdS_PiS0_S_i_param_5
)
{
	.reg .pred 	%p<12>;
	.reg .b32 	%r<65>;
	.reg .b64 	%rd<82>;
	.reg .b64 	%fd<88>;

	ld.param.u64 	%rd5, [_Z8updaterePdS_PiS0_S_i_param_0];
	ld.param.u64 	%rd7, [_Z8updaterePdS_PiS0_S_i_param_1];
	ld.param.u64 	%rd8, [_Z8updaterePdS_PiS0_S_i_param_2];
	ld.param.u64 	%rd6, [_Z8updaterePdS_PiS0_S_i_param_3];
	ld.param.u64 	%rd9, [_Z8updaterePdS_PiS0_S_i_param_4];
	ld.param.u32 	%r23, [_Z8updaterePdS_PiS0_S_i_param_5];
	cvta.to.global.u64 	%rd1, %rd7;
	cvta.to.global.u64 	%rd2, %rd8;
	cvta.to.global.u64 	%rd3, %rd9;
	mov.u32 	%r24, %ntid.x;
	mov.u32 	%r25, %ctaid.x;
	mov.u32 	%r26, %tid.x;
	mad.lo.s32 	%r1, %r24, %r25, %r26;
	setp.ge.s32 	%p1, %r1, %r23;
	@%p1 bra 	$L__BB2_16;
	cvta.to.global.u64 	%rd10, %rd6;
	mul.wide.s32 	%rd11, %r1, 4;
	add.s64 	%rd12, %rd10, %rd11;
	ld.global.u32 	%r2, [%rd12+4];
	ld.global.u32 	%r60, [%rd12];
	setp.ge.s32 	%p2, %r60, %r2;
	mov.f64 	%fd87, 0d0000000000000000;
	@%p2 bra 	$L__BB2_14;
	cvta.to.global.u64 	%rd13, %rd5;
	mul.wide.s32 	%rd14, %r1, 8;
	add.s64 	%rd15, %rd13, %rd14;
	ld.global.f64 	%fd1, [%rd15];
	sub.s32 	%r4, %r2, %r60;
	and.b32  	%r5, %r4, 15;
	sub.s32 	%r27, %r60, %r2;
	setp.gt.u32 	%p3, %r27, -16;
	mov.f64 	%fd87, 0d0000000000000000;
	@%p3 bra 	$L__BB2_5;
	and.b32  	%r28, %r4, -16;
	neg.s32 	%r58, %r28;
	add.s64 	%rd4, %rd2, 32;
	mov.f64 	%fd87, 0d0000000000000000;
$L__BB2_4:
	.pragma "nounroll";
	mul.wide.s32 	%rd16, %r60, 4;
	add.s64 	%rd17, %rd4, %rd16;
	ld.global.u32 	%r29, [%rd17+-32];
	mul.wide.s32 	%rd18, %r29, 8;
	add.s64 	%rd19, %rd1, %rd18;
	ld.global.f64 	%fd20, [%rd19];
	fma.rn.f64 	%fd21, %fd20, %fd1, %fd87;
	ld.global.u32 	%r30, [%rd17+-28];
	mul.wide.s32 	%rd20, %r30, 8;
	add.s64 	%rd21, %rd1, %rd20;
	ld.global.f64 	%fd22, [%rd21];
	fma.rn.f64 	%fd23, %fd22, %fd1, %fd21;
	ld.global.u32 	%r31, [%rd17+-24];
	mul.wide.s32 	%rd22, %r31, 8;
	add.s64 	%rd23, %rd1, %rd22;
	ld.global.f64 	%fd24, [%rd23];
	fma.rn.f64 	%fd25, %fd24, %fd1, %fd23;
	ld.global.u32 	%r32, [%rd17+-20];
	mul.wide.s32 	%rd24, %r32, 8;
	add.s64 	%rd25, %rd1, %rd24;
	ld.global.f64 	%fd26, [%rd25];
	fma.rn.f64 	%fd27, %fd26, %fd1, %fd25;
	ld.global.u32 	%r33, [%rd17+-16];
	mul.wide.s32 	%rd26, %r33, 8;
	add.s64 	%rd27, %rd1, %rd26;
	ld.global.f64 	%fd28, [%rd27];
	fma.rn.f64 	%fd29, %fd28, %fd1, %fd27;
	ld.global.u32 	%r34, [%rd17+-12];
	mul.wide.s32 	%rd28, %r34, 8;
	add.s64 	%rd29, %rd1, %rd28;
	ld.global.f64 	%fd30, [%rd29];
	fma.rn.f64 	%fd31, %fd30, %fd1, %fd29;
	ld.global.u32 	%r35, [%rd17+-8];
	mul.wide.s32 	%rd30, %r35, 8;
	add.s64 	%rd31, %rd1, %rd30;
	ld.global.f64 	%fd32, [%rd31];
	fma.rn.f64 	%fd33, %fd32, %fd1, %fd31;
	ld.global.u32 	%r36, [%rd17+-4];
	mul.wide.s32 	%rd32, %r36, 8;
	add.s64 	%rd33, %rd1, %rd32;
	ld.global.f64 	%fd34, [%rd33];
	fma.rn.f64 	%fd35, %fd34, %fd1, %fd33;
	ld.global.u32 	%r37, [%rd17];
	mul.wide.s32 	%rd34, %r37, 8;
	add.s64 	%rd35, %rd1, %rd34;
	ld.global.f64 	%fd36, [%rd35];
	fma.rn.f64 	%fd37, %fd36, %fd1, %fd35;
	ld.global.u32 	%r38, [%rd17+4];
	mul.wide.s32 	%rd36, %r38, 8;
	add.s64 	%rd37, %rd1, %rd36;
	ld.global.f64 	%fd38, [%rd37];
	fma.rn.f64 	%fd39, %fd38, %fd1, %fd37;
	ld.global.u32 	%r39, [%rd17+8];
	mul.wide.s32 	%rd38, %r39, 8;
	add.s64 	%rd39, %rd1, %rd38;
	ld.global.f64 	%fd40, [%rd39];
	fma.rn.f64 	%fd41, %fd40, %fd1, %fd39;
	ld.global.u32 	%r40, [%rd17+12];
	mul.wide.s32 	%rd40, %r40, 8;
	add.s64 	%rd41, %rd1, %rd40;
	ld.global.f64 	%fd42, [%rd41];
	fma.rn.f64 	%fd43, %fd42, %fd1, %fd41;
	ld.global.u32 	%r41, [%rd17+16];
	mul.wide.s32 	%rd42, %r41, 8;
	add.s64 	%rd43, %rd1, %rd42;
	ld.global.f64 	%fd44, [%rd43];
	fma.rn.f64 	%fd45, %fd44, %fd1, %fd43;
	ld.global.u32 	%r42, [%rd17+20];
	mul.wide.s32 	%rd44, %r42, 8;
	add.s64 	%rd45, %rd1, %rd44;
	ld.global.f64 	%fd46, [%rd45];
	fma.rn.f64 	%fd47, %fd46, %fd1, %fd45;
	ld.global.u32 	%r43, [%rd17+24];
	mul.wide.s32 	%rd46, %r43, 8;
	add.s64 	%rd47, %rd1, %rd46;
	ld.global.f64 	%fd48, [%rd47];
	fma.rn.f64 	%fd49, %fd48, %fd1, %fd47;
	ld.global.u32 	%r44, [%rd17+28];
	mul.wide.s32 	%rd48, %r44, 8;
	add.s64 	%rd49, %rd1, %rd48;
	ld.global.f64 	%fd50, [%rd49];
	fma.rn.f64 	%fd87, %fd50, %fd1, %fd49;
	add.s32 	%r60, %r60, 16;
	add.s32 	%r58, %r58, 16;
	setp.ne.s32 	%p4, %r58, 0;
	@%p4 bra 	$L__BB2_4;
$L__BB2_5:
	setp.eq.s32 	%p5, %r5, 0;
	@%p5 bra 	$L__BB2_14;
	and.b32  	%r12, %r4, 7;
	setp.lt.u32 	%p6, %r5, 8;
	@%p6 bra 	$L__BB2_8;
	mul.wide.s32 	%rd50, %r60, 4;
	add.s64 	%rd51, %rd2, %rd50;
	ld.global.u32 	%r45, [%rd51];
	mul.wide.s32 	%rd52, %r45, 8;
	add.s64 	%rd53, %rd1, %rd52;
	ld.global.f64 	%fd52, [%rd53];
	fma.rn.f64 	%fd53, %fd52, %fd1, %fd87;
	ld.global.u32 	%r46, [%rd51+4];
	mul.wide.s32 	%rd54, %r46, 8;
	add.s64 	%rd55, %rd1, %rd54;
	ld.global.f64 	%fd54, [%rd55];
	fma.rn.f64 	%fd55, %fd54, %fd1, %fd53;
	ld.global.u32 	%r47, [%rd51+8];
	mul.wide.s32 	%rd56, %r47, 8;
	add.s64 	%rd57, %rd1, %rd56;
	ld.global.f64 	%fd56, [%rd57];
	fma.rn.f64 	%fd57, %fd56, %fd1, %fd55;
	ld.global.u32 	%r48, [%rd51+12];
	mul.wide.s32 	%rd58, %r48, 8;
	add.s64 	%rd59, %rd1, %rd58;
	ld.global.f64 	%fd58, [%rd59];
	fma.rn.f64 	%fd59, %fd58, %fd1, %fd57;
	ld.global.u32 	%r49, [%rd51+16];
	mul.wide.s32 	%rd60, %r49, 8;
	add.s64 	%rd61, %rd1, %rd60;
	ld.global.f64 	%fd60, [%rd61];
	fma.rn.f64 	%fd61, %fd60, %fd1, %fd59;
	ld.global.u32 	%r50, [%rd51+20];
	mul.wide.s32 	%rd62, %r50, 8;
	add.s64 	%rd63, %rd1, %rd62;
	ld.global.f64 	%fd62, [%rd63];
	fma.rn.f64 	%fd63, %fd62, %fd1, %fd61;
	ld.global.u32 	%r51, [%rd51+24];
	mul.wide.s32 	%rd64, %r51, 8;
	add.s64 	%rd65, %rd1, %rd64;
	ld.global.f64 	%fd64, [%rd65];
	fma.rn.f64 	%fd65, %fd64, %fd1, %fd63;
	ld.global.u32 	%r52, [%rd51+28];
	mul.wide.s32 	%rd66, %r52, 8;
	add.s64 	%rd67, %rd1, %rd66;
	ld.global.f64 	%fd66, [%rd67];
	fma.rn.f64 	%fd87, %fd66, %fd1, %fd65;
	add.s32 	%r60, %r60, 8;
$L__BB2_8:
	setp.eq.s32 	%p7, %r12, 0;
	@%p7 bra 	$L__BB2_14;
	and.b32  	%r15, %r4, 3;
	setp.lt.u32 	%p8, %r12, 4;
	@%p8 bra 	$L__BB2_11;
	mul.wide.s32 	%rd68, %r60, 4;
	add.s64 	%rd69, %rd2, %rd68;
	ld.global.u32 	%r53, [%rd69];
	mul.wide.s32 	%rd70, %r53, 8;
	add.s64 	%rd71, %rd1, %rd70;
	ld.global.f64 	%fd68, [%rd71];
	fma.rn.f64 	%fd69, %fd68, %fd1, %fd87;
	ld.global.u32 	%r54, [%rd69+4];
	mul.wide.s32 	%rd72, %r54, 8;
	add.s64 	%rd73, %rd1, %rd72;
	ld.global.f64 	%fd70, [%rd73];
	fma.rn.f64 	%fd71, %fd70, %fd1, %fd69;
	ld.global.u32 	%r55, [%rd69+8];
	mul.wide.s32 	%rd74, %r55, 8;
	add.s64 	%rd75, %rd1, %rd74;
	ld.global.f64 	%fd72, [%rd75];
	fma.rn.f64 	%fd73, %fd72, %fd1, %fd71;
	ld.global.u32 	%r56, [%rd69+12];
	mul.wide.s32 	%rd76, %r56, 8;
	add.s64 	%rd77, %rd1, %rd76;
	ld.global.f64 	%fd74, [%rd77];
	fma.rn.f64 	%fd87, %fd74, %fd1, %fd73;
	add.s32 	%r60, %r60, 4;
$L__BB2_11:
	setp.eq.s32 	%p9, %r15, 0;
	@%p9 bra 	$L__BB2_14;
	neg.s32 	%r63, %r15;
$L__BB2_13:
	.pragma "nounroll";
	mul.wide.s32 	%rd78, %r60, 4;
	add.s64 	%rd79, %rd2, %rd78;
	ld.global.u32 	%r57, [%rd79];
	mul.wide.s32 	%rd80, %r57, 8;
	add.s64 	%rd81, %rd1, %rd80;
	ld.global.f64 	%fd75, [%rd81];
	fma.rn.f64 	%fd87, %fd75, %fd1, %fd87;
	add.s32 	%r60, %r60, 1;
	add.s32 	%r63, %r63, 1;
	setp.ne.s32 	%p10, %r63, 0;
	@%p10 bra 	$L__BB2_13;
$L__BB2_14:
	mov.f64 	%fd76, 0d3FF0000000000000;
	sub.f64 	%fd77, %fd76, %fd87;
	abs.f64 	%fd15, %fd77;
	ld.global.f64 	%fd78, [%rd3];
	setp.geu.f64 	%p11, %fd78, %fd15;
	@%p11 bra 	$L__BB2_16;
	st.global.f64 	[%rd3], %fd15;
$L__BB2_16:
	ret;

}


// ===== COMPILED SASS (sm_100) =====

	.target	sm_100

	.elftype	@"ET_EXEC"


//--------------------- .note.nv.tkinfo           --------------------------
	.section	.note.nv.tkinfo,"",@"SHT_NOTE"
	.sectionflags	@"SHF_NOTE_NV_TKINFO"
	.tkinfo
        /*0018*/ 	.word	0x00000002
        /*0030*/ 	.string	""
        /*0030*/ 	.string	"ptxas"
        /*0030*/ 	.string	"Cuda compilation tools, release 13.0, V13.0.88"
        /*0030*/ 	.string	"Build cuda_13.0.r13.0/compiler.36424714_0"
        /*0030*/ 	.string	"-arch sm_100 -m 64 "



//--------------------- .note.nv.cuinfo           --------------------------
	.section	.note.nv.cuinfo,"",@"SHT_NOTE"
	.sectionflags	@"SHF_NOTE_NV_CUINFO"
        /*0018*/ 	.short	0x0002
        /*001a*/ 	.short	0x0064
        /*001c*/ 	.short	0x0082
	.zero		2


//--------------------- .nv.info                  --------------------------
	.section	.nv.info,"",@"SHT_CUDA_INFO"
	.align	4


	//----- nvinfo : EIATTR_REGCOUNT
	.align		4
        /*0000*/ 	.byte	0x04, 0x2f
        /*0002*/ 	.short	(.L_1 - .L_0)
	.align		4
.L_0:
        /*0004*/ 	.word	index@(_Z7updaterPdS_PiS0_i)
        /*0008*/ 	.word	0x00000020


	//----- nvinfo : EIATTR_FRAME_SIZE
	.align		4
.L_1:
        /*000c*/ 	.byte	0x04, 0x11
        /*000e*/ 	.short	(.L_3 - .L_2)
	.align		4
.L_2:
        /*0010*/ 	.word	index@($__internal_1_$__cuda_sm20_dblrcp_rn_slowpath_v3)
        /*0014*/ 	.word	0x00000000


	//----- nvinfo : EIATTR_FRAME_SIZE
	.align		4
.L_3:
        /*0018*/ 	.byte	0x04, 0x11
        /*001a*/ 	.short	(.L_5 - .L_4)
	.align		4
.L_4:
        /*001c*/ 	.word	index@(_Z7updaterPdS_PiS0_i)
        /*0020*/ 	.word	0x00000000


	//----- nvinfo : EIATTR_REGCOUNT
	.align		4
.L_5:
        /*0024*/ 	.byte	0x04, 0x2f
        /*0026*/ 	.short	(.L_7 - .L_6)
	.align		4
.L_6:
        /*0028*/ 	.word	index@(_Z8updatersPdS_PiS0_i)
        /*002c*/ 	.word	0x00000020


	//----- nvinfo : EIATTR_FRAME_SIZE
	.align		4
.L_7:
        /*0030*/ 	.byte	0x04, 0x11
        /*0032*/ 	.short	(.L_9 - .L_8)
	.align		4
.L_8:
        /*0034*/ 	.word	index@($__internal_0_$__cuda_sm20_dblrcp_rn_slowpath_v3)
        /*0038*/ 	.word	0x00000000


	//----- nvinfo : EIATTR_FRAME_SIZE
	.align		4
.L_9:
        /*003c*/ 	.byte	0x04, 0x11
        /*003e*/ 	.short	(.L_11 - .L_10)
	.align		4
.L_10:
        /*0040*/ 	.word	index@(_Z8updatersPdS_PiS0_i)
        /*0044*/ 	.word	0x00000000


	//----- nvinfo : EIATTR_REGCOUNT
	.align		4
.L_11:
        /*0048*/ 	.byte	0x04, 0x2f
        /*004a*/ 	.short	(.L_13 - .L_12)
	.align		4
.L_12:
        /*004c*/ 	.word	index@(_Z8updaterePdS_PiS0_S_i)
        /*0050*/ 	.word	0x00000020


	//----- nvinfo : EIATTR_FRAME_SIZE
	.align		4
.L_13:
        /*0054*/ 	.byte	0x04, 0x11
        /*0056*/ 	.short	(.L_15 - .L_14)
	.align		4
.L_14:
        /*0058*/ 	.word	index@(_Z8updaterePdS_PiS0_S_i)
        /*005c*/ 	.word	0x00000000


	//----- nvinfo : EIATTR_MIN_STACK_SIZE
	.align		4
.L_15:
        /*0060*/ 	.byte	0x04, 0x12
        /*0062*/ 	.short	(.L_17 - .L_16)
	.align		4
.L_16:
        /*0064*/ 	.word	index@(_Z8updaterePdS_PiS0_S_i)
        /*0068*/ 	.word	0x00000000


	//----- nvinfo : EIATTR_MIN_STACK_SIZE
	.align		4
.L_17:
        /*006c*/ 	.byte	0x04, 0x12
        /*006e*/ 	.short	(.L_19 - .L_18)
	.align		4
.L_18:
        /*0070*/ 	.word	index@(_Z8updatersPdS_PiS0_i)
        /*0074*/ 	.word	0x00000000


	//----- nvinfo : EIATTR_MIN_STACK_SIZE
	.align		4
.L_19:
        /*0078*/ 	.byte	0x04, 0x12
        /*007a*/ 	.short	(.L_21 - .L_20)
	.align		4
.L_20:
        /*007c*/ 	.word	index@(_Z7updaterPdS_PiS0_i)
        /*0080*/ 	.word	0x00000000
.L_21:


//--------------------- .nv.compat                --------------------------
	.section	.nv.compat,"",@"SHT_CUDA_COMPAT_INFO"
	.align	4
        /*0000*/ 	.byte	0x02, 0x09, 0x00, 0x00, 0x02, 0x02, 0x01, 0x00, 0x02, 0x05, 0x05, 0x00, 0x03, 0x07, 0x01, 0x01
        /*0010*/ 	.byte	0x02, 0x03, 0x00, 0x00, 0x02, 0x06, 0x01, 0x00, 0x04, 0x0b, 0x08, 0x00, 0x01, 0x00, 0x00, 0x00
        /*0020*/ 	.byte	0x00, 0x00, 0x00, 0x00


//--------------------- .nv.info._Z8updaterePdS_PiS0_S_i --------------------------
	.section	.nv.info._Z8updaterePdS_PiS0_S_i,"",@"SHT_CUDA_INFO"
	.sectionflags	@""
	.align	4


	//----- nvinfo : EIATTR_CUDA_API_VERSION
	.align		4
        /*0000*/ 	.byte	0x04, 0x37
        /*0002*/ 	.short	(.L_23 - .L_22)
.L_22:
        /*0004*/ 	.word	0x00000082


	//----- nvinfo : EIATTR_KPARAM_INFO
	.align		4
.L_23:
        /*0008*/ 	.byte	0x04, 0x17
        /*000a*/ 	.short	(.L_25 - .L_24)
.L_24:
        /*000c*/ 	.word	0x00000000
        /*0010*/ 	.short	0x0005
        /*0012*/ 	.short	0x0028
        /*0014*/ 	.byte	0x00, 0xf0, 0x11, 0x00


	//----- nvinfo : EIATTR_KPARAM_INFO
	.align		4
.L_25:
        /*0018*/ 	.byte	0x04, 0x17
        /*001a*/ 	.short	(.L_27 - .L_26)
.L_26:
        /*001c*/ 	.word	0x00000000
        /*0020*/ 	.short	0x0004
        /*0022*/ 	.short	0x0020
        /*0024*/ 	.byte	0x00, 0xf5, 0x21, 0x00


	//----- nvinfo : EIATTR_KPARAM_INFO
	.align		4
.L_27:
        /*0028*/ 	.byte	0x04, 0x17
        /*002a*/ 	.short	(.L_29 - .L_28)
.L_28:
        /*002c*/ 	.word	0x00000000
        /*0030*/ 	.short	0x0003
        /*0032*/ 	.short	0x0018
        /*0034*/ 	.byte	0x00, 0xf5, 0x21, 0x00


	//----- nvinfo : EIATTR_KPARAM_INFO
	.align		4
.L_29:
        /*0038*/ 	.byte	0x04, 0x17
        /*003a*/ 	.short	(.L_31 - .L_30)
.L_30:
        /*003c*/ 	.word	0x00000000
        /*0040*/ 	.short	0x0002
        /*0042*/ 	.short	0x0010
        /*0044*/ 	.byte	0x00, 0xf5, 0x21, 0x00


	//----- nvinfo : EIATTR_KPARAM_INFO
	.align		4
.L_31:
        /*0048*/ 	.byte	0x04, 0x17
        /*004a*/ 	.short	(.L_33 - .L_32)
.L_32:
        /*004c*/ 	.word	0x00000000
        /*0050*/ 	.short	0x0001
        /*0052*/ 	.short	0x0008
        /*0054*/ 	.byte	0x00, 0xf5, 0x21, 0x00


	//----- nvinfo : EIATTR_KPARAM_INFO
	.align		4
.L_33:
        /*0058*/ 	.byte	0x04, 0x17
        /*005a*/ 	.short	(.L_35 - .L_34)
.L_34:
        /*005c*/ 	.word	0x00000000
        /*0060*/ 	.short	0x0000
        /*0062*/ 	.short	0x0000
        /*0064*/ 	.byte	0x00, 0xf5, 0x21, 0x00


	//----- nvinfo : EIATTR_SPARSE_MMA_MASK
	.align		4
.L_35:
        /*0068*/ 	.byte	0x03, 0x50
        /*006a*/ 	.short	0x0000


	//----- nvinfo : EIATTR_MAXREG_COUNT
	.align		4
        /*006c*/ 	.byte	0x03, 0x1b
        /*006e*/ 	.short	0x00ff


	//----- nvinfo : EIATTR_MERCURY_ISA_VERSION
	.align		4
        /*0070*/ 	.byte	0x03, 0x5f
        /*0072*/ 	.short	0x0101


	//----- nvinfo : EIATTR_VRC_CTA_INIT_COUNT
	.align		4
        /*0074*/ 	.byte	0x02, 0x4a
	.zero		1
	.zero		1


	//----- nvinfo : EIATTR_EXIT_INSTR_OFFSETS
	.align		4
        /*0078*/ 	.byte	0x04, 0x1c
        /*007a*/ 	.short	(.L_37 - .L_36)


	//   ....[0]....
.L_36:
        /*007c*/ 	.word	0x00000070


	//   ....[1]....
        /*0080*/ 	.word	0x00000c10


	//   ....[2]....
        /*0084*/ 	.word	0x00000c40


	//----- nvinfo : EIATTR_CRS_STACK_SIZE
	.align		4
.L_37:
        /*0088*/ 	.byte	0x04, 0x1e
        /*008a*/ 	.short	(.L_39 - .L_38)
.L_38:
        /*008c*/ 	.word	0x00000000


	//----- nvinfo : EIATTR_CBANK_PARAM_SIZE
	.align		4
.L_39:
        /*0090*/ 	.byte	0x03, 0x19
        /*0092*/ 	.short	0x002c


	//----- nvinfo : EIATTR_PARAM_CBANK
	.align		4
        /*0094*/ 	.byte	0x04, 0x0a
        /*0096*/ 	.short	(.L_41 - .L_40)
	.align		4
.L_40:
        /*0098*/ 	.word	index@(.nv.constant0._Z8updaterePdS_PiS0_S_i)
        /*009c*/ 	.short	0x0380
        /*009e*/ 	.short	0x002c


	//----- nvinfo : EIATTR_SW_WAR
	.align		4
.L_41:
        /*00a0*/ 	.byte	0x04, 0x36
        /*00a2*/ 	.short	(.L_43 - .L_42)
.L_42:
        /*00a4*/ 	.word	0x00000008
.L_43:


//--------------------- .nv.info._Z8updatersPdS_PiS0_i --------------------------
	.section	.nv.info._Z8updatersPdS_PiS0_i,"",@"SHT_CUDA_INFO"
	.sectionflags	@""
	.align	4


	//----- nvinfo : EIATTR_CUDA_API_VERSION
	.align		4
        /*0000*/ 	.byte	0x04, 0x37
        /*0002*/ 	.short	(.L_45 - .L_44)
.L_44:
        /*0004*/ 	.word	0x00000082


	//----- nvinfo : EIATTR_KPARAM_INFO
	.align		4
.L_45:
        /*0008*/ 	.byte	0x04, 0x17
        /*000a*/ 	.short	(.L_47 - .L_46)
.L_46:
        /*000c*/ 	.word	0x00000000
        /*0010*/ 	.short	0x0004
        /*0012*/ 	.short	0x0020
        /*0014*/ 	.byte	0x00, 0xf0, 0x11, 0x00


	//----- nvinfo : EIATTR_KPARAM_INFO
	.align		4
.L_47:
        /*0018*/ 	.byte	0x04, 0x17
        /*001a*/ 	.short	(.L_49 - .L_48)
.L_48:
        /*001c*/ 	.word	0x00000000
        /*0020*/ 	.short	0x0003
        /*0022*/ 	.short	0x0018
        /*0024*/ 	.byte	0x00, 0xf5, 0x21, 0x00


	//----- nvinfo : EIATTR_KPARAM_INFO
	.align		4
.L_49:
        /*0028*/ 	.byte	0x04, 0x17
        /*002a*/ 	.short	(.L_51 - .L_50)
.L_50:
        /*002c*/ 	.word	0x00000000
        /*0030*/ 	.short	0x0002
        /*0032*/ 	.short	0x0010
        /*0034*/ 	.byte	0x00, 0xf5, 0x21, 0x00


	//----- nvinfo : EIATTR_KPARAM_INFO
	.align		4
.L_51:
        /*0038*/ 	.byte	0x04, 0x17
        /*003a*/ 	.short	(.L_53 - .L_52)
.L_52:
        /*003c*/ 	.word	0x00000000
        /*0040*/ 	.short	0x0001
        /*0042*/ 	.short	0x0008
        /*0044*/ 	.byte	0x00, 0xf5, 0x21, 0x00


	//----- nvinfo : EIATTR_KPARAM_INFO
	.align		4
.L_53:
        /*0048*/ 	.byte	0x04, 0x17
        /*004a*/ 	.short	(.L_55 - .L_54)
.L_54:
        /*004c*/ 	.word	0x00000000
        /*0050*/ 	.short	0x0000
        /*0052*/ 	.short	0x0000
        /*0054*/ 	.byte	0x00, 0xf5, 0x21, 0x00


	//----- nvinfo : EIATTR_SPARSE_MMA_MASK
	.align		4
.L_55:
        /*0058*/ 	.byte	0x03, 0x50
        /*005a*/ 	.short	0x0000


	//----- nvinfo : EIATTR_MAXREG_COUNT
	.align		4
        /*005c*/ 	.byte	0x03, 0x1b
        /*005e*/ 	.short	0x00ff


	//----- nvinfo : EIATTR_MERCURY_ISA_VERSION
	.align		4
        /*0060*/ 	.byte	0x03, 0x5f
        /*0062*/ 	.short	0x0101


	//----- nvinfo : EIATTR_VRC_CTA_INIT_COUNT
	.align		4
        /*0064*/ 	.byte	0x02, 0x4a
	.zero		1
	.zero		1


	//----- nvinfo : EIATTR_EXIT_INSTR_OFFSETS
	.align		4
        /*0068*/ 	.byte	0x04, 0x1c
        /*006a*/ 	.short	(.L_57 - .L_56)


	//   ....[0]....
.L_56:
        /*006c*/ 	.word	0x00000070


	//   ....[1]....
        /*0070*/ 	.word	0x00000ce0


	//----- nvinfo : EIATTR_CRS_STACK_SIZE
	.align		4
.L_57:
        /*0074*/ 	.byte	0x04, 0x1e
        /*0076*/ 	.short	(.L_59 - .L_58)
.L_58:
        /*0078*/ 	.word	0x00000000


	//----- nvinfo : EIATTR_CBANK_PARAM_SIZE
	.align		4
.L_59:
        /*007c*/ 	.byte	0x03, 0x19
        /*007e*/ 	.short	0x0024


	//----- nvinfo : EIATTR_PARAM_CBANK
	.align		4
        /*0080*/ 	.byte	0x04, 0x0a
        /*0082*/ 	.short	(.L_61 - .L_60)
	.align		4
.L_60:
        /*0084*/ 	.word	index@(.nv.constant0._Z8updatersPdS_PiS0_i)
        /*0088*/ 	.short	0x0380
        /*008a*/ 	.short	0x0024


	//----- nvinfo : EIATTR_SW_WAR
	.align		4
.L_61:
        /*008c*/ 	.byte	0x04, 0x36
        /*008e*/ 	.short	(.L_63 - .L_62)
.L_62:
        /*0090*/ 	.word	0x00000008
.L_63:


//--------------------- .nv.info._Z7updaterPdS_PiS0_i --------------------------
	.section	.nv.info._Z7updaterPdS_PiS0_i,"",@"SHT_CUDA_INFO"
	.sectionflags	@""
	.align	4


	//----- nvinfo : EIATTR_CUDA_API_VERSION
	.align		4
        /*0000*/ 	.byte	0x04, 0x37
        /*0002*/ 	.short	(.L_65 - .L_64)
.L_64:
        /*0004*/ 	.word	0x00000082


	//----- nvinfo : EIATTR_KPARAM_INFO
	.align		4
.L_65:
        /*0008*/ 	.byte	0x04, 0x17
        /*000a*/ 	.short	(.L_67 - .L_66)
.L_66:
        /*000c*/ 	.word	0x00000000
        /*0010*/ 	.short	0x0004
        /*0012*/ 	.short	0x0020
        /*0014*/ 	.byte	0x00, 0xf0, 0x11, 0x00


	//----- nvinfo : EIATTR_KPARAM_INFO
	.align		4
.L_67:
        /*0018*/ 	.byte	0x04, 0x17
        /*001a*/ 	.short	(.L_69 - .L_68)
.L_68:
        /*001c*/ 	.word	0x00000000
        /*0020*/ 	.short	0x0003
        /*0022*/ 	.short	0x0018
        /*0024*/ 	.byte	0x00, 0xf5, 0x21, 0x00


	//----- nvinfo : EIATTR_KPARAM_INFO
	.align		4
.L_69:
        /*0028*/ 	.byte	0x04, 0x17
        /*002a*/ 	.short	(.L_71 - .L_70)
.L_70:
        /*002c*/ 	.word	0x00000000
        /*0030*/ 	.short	0x0002
        /*0032*/ 	.short	0x0010
        /*0034*/ 	.byte	0x00, 0xf5, 0x21, 0x00


	//----- nvinfo : EIATTR_KPARAM_INFO
	.align		4
.L_71:
        /*0038*/ 	.byte	0x04, 0x17
        /*003a*/ 	.short	(.L_73 - .L_72)
.L_72:
        /*003c*/ 	.word	0x00000000
        /*0040*/ 	.short	0x0001
        /*0042*/ 	.short	0x0008
        /*0044*/ 	.byte	0x00, 0xf5, 0x21, 0x00


	//----- nvinfo : EIATTR_KPARAM_INFO
	.align		4
.L_73:
        /*0048*/ 	.byte	0x04, 0x17
        /*004a*/ 	.short	(.L_75 - .L_74)
.L_74:
        /*004c*/ 	.word	0x00000000
        /*0050*/ 	.short	0x0000
        /*0052*/ 	.short	0x0000
        /*0054*/ 	.byte	0x00, 0xf5, 0x21, 0x00


	//----- nvinfo : EIATTR_SPARSE_MMA_MASK
	.align		4
.L_75:
        /*0058*/ 	.byte	0x03, 0x50
        /*005a*/ 	.short	0x0000


	//----- nvinfo : EIATTR_MAXREG_COUNT
	.align		4
        /*005c*/ 	.byte	0x03, 0x1b
        /*005e*/ 	.short	0x00ff


	//----- nvinfo : EIATTR_MERCURY_ISA_VERSION
	.align		4
        /*0060*/ 	.byte	0x03, 0x5f
        /*0062*/ 	.short	0x0101


	//----- nvinfo : EIATTR_VRC_CTA_INIT_COUNT
	.align		4
        /*0064*/ 	.byte	0x02, 0x4a
	.zero		1
	.zero		1


	//----- nvinfo : EIATTR_EXIT_INSTR_OFFSETS
	.align		4
        /*0068*/ 	.byte	0x04, 0x1c
        /*006a*/ 	.short	(.L_77 - .L_76)


	//   ....[0]....
.L_76:
        /*006c*/ 	.word	0x00000070


	//   ....[1]....
        /*0070*/ 	.word	0x00000ce0


	//----- nvinfo : EIATTR_CRS_STACK_SIZE
	.align		4
.L_77:
        /*0074*/ 	.byte	0x04, 0x1e
        /*0076*/ 	.short	(.L_79 - .L_78)
.L_78:
        /*0078*/ 	.word	0x00000000


	//----- nvinfo : EIATTR_CBANK_PARAM_SIZE
	.align		4
.L_79:
        /*007c*/ 	.byte	0x03, 0x19
        /*007e*/ 	.short	0x0024


	//----- nvinfo : EIATTR_PARAM_CBANK
	.align		4
        /*0080*/ 	.byte	0x04, 0x0a
        /*0082*/ 	.short	(.L_81 - .L_80)
	.align		4
.L_80:
        /*0084*/ 	.word	index@(.nv.constant0._Z7updaterPdS_PiS0_i)
        /*0088*/ 	.short	0x0380
        /*008a*/ 	.short	0x0024


	//----- nvinfo : EIATTR_SW_WAR
	.align		4
.L_81:
        /*008c*/ 	.byte	0x04, 0x36
        /*008e*/ 	.short	(.L_83 - .L_82)
.L_82:
        /*0090*/ 	.word	0x00000008
.L_83:


//--------------------- .nv.callgraph             --------------------------
	.section	.nv.callgraph,"",@"SHT_CUDA_CALLGRAPH"
	.align	4
	.sectionentsize	8
	.align		4
        /*0000*/ 	.word	0x00000000
	.align		4
        /*0004*/ 	.word	0xffffffff
	.align		4
        /*0008*/ 	.word	0x00000000
	.align		4
        /*000c*/ 	.word	0xfffffffe
	.align		4
        /*0010*/ 	.word	0x00000000
	.align		4
        /*0014*/ 	.word	0xfffffffd
	.align		4
        /*0018*/ 	.word	0x00000000
	.align		4
        /*001c*/ 	.word	0xfffffffc


//--------------------- .text._Z8updaterePdS_PiS0_S_i --------------------------
	.section	.text._Z8updaterePdS_PiS0_S_i,"ax",@progbits
	.align	128
        .global         _Z8updaterePdS_PiS0_S_i
        .type           _Z8updaterePdS_PiS0_S_i,@function
        .size           _Z8updaterePdS_PiS0_S_i,(.L_x_47 - _Z8updaterePdS_PiS0_S_i)
        .other          _Z8updaterePdS_PiS0_S_i,@"STO_CUDA_ENTRY STV_DEFAULT"
_Z8updaterePdS_PiS0_S_i:
.text._Z8updaterePdS_PiS0_S_i:
[----:B------:R-:W-:Y:S01]  /*0000*/  LDC R1, c[0x0][0x37c] ;  /* 0x0000df00ff017b82 */ /* 0x000fe20000000800 */
[----:B------:R-:W0:Y:S01]  /*0010*/  S2R R5, SR_CTAID.X ;  /* 0x0000000000057919 */ /* 0x000e220000002500 */
[----:B------:R-:W0:Y:S01]  /*0020*/  LDCU UR4, c[0x0][0x360] ;  /* 0x00006c00ff0477ac */ /* 0x000e220008000800 */
[----:B------:R-:W0:Y:S01]  /*0030*/  S2R R0, SR_TID.X ;  /* 0x0000000000007919 */ /* 0x000e220000002100 */
[----:B------:R-:W1:Y:S01]  /*0040*/  LDCU UR5, c[0x0][0x3a8] ;  /* 0x00007500ff0577ac */ /* 0x000e620008000800 */
[----:B0-----:R-:W-:-:S05]  /*0050*/  IMAD R5, R5, UR4, R0 ;  /* 0x0000000405057c24 */ /* 0x001fca000f8e0200 */
[----:B-1----:R-:W-:-:S13]  /*0060*/  ISETP.GE.AND P0, PT, R5, UR5, PT ;  /* 0x0000000505007c0c */ /* 0x002fda000bf06270 */
[----:B------:R-:W-:Y:S05]  /*0070*/  @P0 EXIT ;  /* 0x000000000000094d */ /* 0x000fea0003800000 */
[----:B------:R-:W0:Y:S01]  /*0080*/  LDC.64 R2, c[0x0][0x398] ;  /* 0x0000e600ff027b82 */ /* 0x000e220000000a00 */
[----:B------:R-:W1:Y:S01]  /*0090*/  LDCU.64 UR4, c[0x0][0x358] ;  /* 0x00006b00ff0477ac */ /* 0x000e620008000a00 */
[----:B0-----:R-:W-:-:S05]  /*00a0*/  IMAD.WIDE R2, R5, 0x4, R2 ;  /* 0x0000000405027825 */ /* 0x001fca00078e0202 */
[----:B-1----:R-:W2:Y:S04]  /*00b0*/  LDG.E R7, desc[UR4][R2.64+0x4] ;  /* 0x0000040402077981 */ /* 0x002ea8000c1e1900 */
[----:B------:R-:W2:Y:S01]  /*00c0*/  LDG.E R0, desc[UR4][R2.64] ;  /* 0x0000000402007981 */ /* 0x000ea2000c1e1900 */
[----:B------:R-:W-:Y:S01]  /*00d0*/  BSSY.RECONVERGENT B0, `(.L_x_0) ;  /* 0x00000af000007945 */ /* 0x000fe20003800200 */
[----:B------:R-:W-:Y:S02]  /*00e0*/  CS2R R24, SRZ ;  /* 0x0000000000187805 */ /* 0x000fe4000001ff00 */
[----:B--2---:R-:W-:-:S13]  /*00f0*/  ISETP.GE.AND P0, PT, R0, R7, PT ;  /* 0x000000070000720c */ /* 0x004fda0003f06270 */
[----:B------:R-:W-:Y:S05]  /*0100*/  @P0 BRA `(.L_x_1) ;  /* 0x0000000800ac0947 */ /* 0x000fea0003800000 */
[----:B------:R-:W0:Y:S02]  /*0110*/  LDC.64 R8, c[0x0][0x380] ;  /* 0x0000e000ff087b82 */ /* 0x000e240000000a00 */
[----:B0-----:R-:W-:-:S06]  /*0120*/  IMAD.WIDE R8, R5, 0x8, R8 ;  /* 0x0000000805087825 */ /* 0x001fcc00078e0208 */
[----:B------:R-:W5:Y:S01]  /*0130*/  LDG.E.64 R8, desc[UR4][R8.64] ;  /* 0x0000000408087981 */ /* 0x000f62000c1e1b00 */
[CC--:B------:R-:W-:Y:S01]  /*0140*/  IADD3 R3, PT, PT, R7.reuse, -R0.reuse, RZ ;  /* 0x8000000007037210 */ /* 0x0c0fe20007ffe0ff */
[----:B------:R-:W-:Y:S01]  /*0150*/  BSSY.RECONVERGENT B1, `(.L_x_2) ;  /* 0x0000053000017945 */ /* 0x000fe20003800200 */
[----:B------:R-:W-:Y:S02]  /*0160*/  IADD3 R7, PT, PT, -R7, R0, RZ ;  /* 0x0000000007077210 */ /* 0x000fe40007ffe1ff */
[----:B------:R-:W-:Y:S02]  /*0170*/  CS2R R24, SRZ ;  /* 0x0000000000187805 */ /* 0x000fe4000001ff00 */
[----:B------:R-:W-:Y:S02]  /*0180*/  LOP3.LUT R4, R3, 0xf, RZ, 0xc0, !PT ;  /* 0x0000000f03047812 */ /* 0x000fe400078ec0ff */
[----:B------:R-:W-:Y:S02]  /*0190*/  ISETP.GT.U32.AND P1, PT, R7, -0x10, PT ;  /* 0xfffffff00700780c */ /* 0x000fe40003f24070 */
[----:B------:R-:W-:-:S11]  /*01a0*/  ISETP.NE.AND P0, PT, R4, RZ, PT ;  /* 0x000000ff0400720c */ /* 0x000fd60003f05270 */
[----:B------:R-:W-:Y:S05]  /*01b0*/  @P1 BRA `(.L_x_3) ;  /* 0x0000000400301947 */ /* 0x000fea0003800000 */
[----:B------:R-:W0:Y:S01]  /*01c0*/  LDC.64 R10, c[0x0][0x390] ;  /* 0x0000e400ff0a7b82 */ /* 0x000e220000000a00 */
[----:B------:R-:W-:Y:S02]  /*01d0*/  LOP3.LUT R2, R3, 0xfffffff0, RZ, 0xc0, !PT ;  /* 0xfffffff003027812 */ /* 0x000fe400078ec0ff */
[----:B------:R-:W-:Y:S02]  /*01e0*/  CS2R R24, SRZ ;  /* 0x0000000000187805 */ /* 0x000fe4000001ff00 */
[----:B------:R-:W-:Y:S02]  /*01f0*/  IADD3 R2, PT, PT, -R2, RZ, RZ ;  /* 0x000000ff02027210 */ /* 0x000fe40007ffe1ff */
[----:B0-----:R-:W-:-:S04]  /*0200*/  IADD3 R10, P1, PT, R10, 0x20, RZ ;  /* 0x000000200a0a7810 */ /* 0x001fc80007f3e0ff */
[----:B------:R-:W-:-:S09]  /*0210*/  IADD3.X R11, PT, PT, RZ, R11, RZ, P1, !PT ;  /* 0x0000000bff0b7210 */ /* 0x000fd20000ffe4ff */
.L_x_4:
[----:B------:R-:W-:Y:S01]  /*0220*/  IMAD.WIDE R28, R0, 0x4, R10 ;  /* 0x00000004001c7825 */ /* 0x000fe200078e020a */
[----:B------:R-:W0:Y:S04]  /*0230*/  LDC.64 R12, c[0x0][0x388] ;  /* 0x0000e200ff0c7b82 */ /* 0x000e280000000a00 */
[----:B------:R-:W0:Y:S04]  /*0240*/  LDG.E R15, desc[UR4][R28.64+-0x20] ;  /* 0xffffe0041c0f7981 */ /* 0x000e28000c1e1900 */
[----:B------:R-:W2:Y:S04]  /*0250*/  LDG.E R23, desc[UR4][R28.64+-0x1c] ;  /* 0xffffe4041c177981 */ /* 0x000ea8000c1e1900 */
[----:B------:R-:W3:Y:S04]  /*0260*/  LDG.E R19, desc[UR4][R28.64+-0x18] ;  /* 0xffffe8041c137981 */ /* 0x000ee8000c1e1900 */
[----:B------:R-:W4:Y:S04]  /*0270*/  LDG.E R7, desc[UR4][R28.64+-0x14] ;  /* 0xffffec041c077981 */ /* 0x000f28000c1e1900 */
[----:B------:R-:W4:Y:S04]  /*0280*/  LDG.E R27, desc[UR4][R28.64+-0x10] ;  /* 0xfffff0041c1b7981 */ /* 0x000f28000c1e1900 */
[----:B------:R-:W4:Y:S04]  /*0290*/  LDG.E R17, desc[UR4][R28.64+-0xc] ;  /* 0xfffff4041c117981 */ /* 0x000f28000c1e1900 */
[----:B------:R-:W4:Y:S04]  /*02a0*/  LDG.E R21, desc[UR4][R28.64+-0x8] ;  /* 0xfffff8041c157981 */ /* 0x000f28000c1e1900 */
[----:B------:R-:W4:Y:S01]  /*02b0*/  LDG.E R5, desc[UR4][R28.64+-0x4] ;  /* 0xfffffc041c057981 */ /* 0x000f22000c1e1900 */
[----:B0-----:R-:W-:-:S06]  /*02c0*/  IMAD.WIDE R14, R15, 0x8, R12 ;  /* 0x000000080f0e7825 */ /* 0x001fcc00078e020c */
[----:B------:R-:W4:Y:S01]  /*02d0*/  LDG.E.64 R14, desc[UR4][R14.64] ;  /* 0x000000040e0e7981 */ /* 0x000f22000c1e1b00 */
[----:B--2---:R-:W-:-:S06]  /*02e0*/  IMAD.WIDE R22, R23, 0x8, R12 ;  /* 0x0000000817167825 */ /* 0x004fcc00078e020c */
[----:B------:R-:W2:Y:S01]  /*02f0*/  LDG.E.64 R22, desc[UR4][R22.64] ;  /* 0x0000000416167981 */ /* 0x000ea2000c1e1b00 */
[----:B---3--:R-:W-:-:S06]  /*0300*/  IMAD.WIDE R18, R19, 0x8, R12 ;  /* 0x0000000813127825 */ /* 0x008fcc00078e020c */
[----:B------:R-:W3:Y:S01]  /*0310*/  LDG.E.64 R18, desc[UR4][R18.64] ;  /* 0x0000000412127981 */ /* 0x000ee2000c1e1b00 */
[----:B----4-:R-:W-:-:S06]  /*0320*/  IMAD.WIDE R6, R7, 0x8, R12 ;  /* 0x0000000807067825 */ /* 0x010fcc00078e020c */
[----:B------:R-:W4:Y:S01]  /*0330*/  LDG.E.64 R6, desc[UR4][R6.64] ;  /* 0x0000000406067981 */ /* 0x000f22000c1e1b00 */
[----:B------:R-:W-:-:S06]  /*0340*/  IMAD.WIDE R20, R21, 0x8, R12 ;  /* 0x0000000815147825 */ /* 0x000fcc00078e020c */
[----:B------:R-:W4:Y:S01]  /*0350*/  LDG.E.64 R20, desc[UR4][R20.64] ;  /* 0x0000000414147981 */ /* 0x000f22000c1e1b00 */
[C---:B-----5:R-:W-:Y:S01]  /*0360*/  DFMA R14, R8.reuse, R14, R24 ;  /* 0x0000000e080e722b */ /* 0x060fe20000000018 */
[--C-:B------:R-:W-:Y:S02]  /*0370*/  IMAD.WIDE R24, R27, 0x8, R12.reuse ;  /* 0x000000081b187825 */ /* 0x100fe400078e020c */
[----:B------:R-:W4:Y:S04]  /*0380*/  LDG.E R27, desc[UR4][R28.64+0x1c] ;  /* 0x00001c041c1b7981 */ /* 0x000f28000c1e1900 */
[----:B------:R-:W4:Y:S01]  /*0390*/  LDG.E.64 R24, desc[UR4][R24.64] ;  /* 0x0000000418187981 */ /* 0x000f22000c1e1b00 */
[----:B--2---:R-:W-:Y:S01]  /*03a0*/  DFMA R22, R8, R22, R14 ;  /* 0x000000160816722b */ /* 0x004fe2000000000e */
[----:B------:R-:W-:-:S02]  /*03b0*/  IMAD.WIDE R14, R17, 0x8, R12 ;  /* 0x00000008110e7825 */ /* 0x000fc400078e020c */
[----:B------:R-:W2:Y:S04]  /*03c0*/  LDG.E R17, desc[UR4][R28.64] ;  /* 0x000000041c117981 */ /* 0x000ea8000c1e1900 */
[----:B------:R-:W2:Y:S01]  /*03d0*/  LDG.E.64 R14, desc[UR4][R14.64] ;  /* 0x000000040e0e7981 */ /* 0x000ea2000c1e1b00 */
[----:B---3--:R-:W-:-:S03]  /*03e0*/  DFMA R18, R8, R18, R22 ;  /* 0x000000120812722b */ /* 0x008fc60000000016 */
[----:B------:R-:W3:Y:S04]  /*03f0*/  LDG.E R22, desc[UR4][R28.64+0x4] ;  /* 0x000004041c167981 */ /* 0x000ee8000c1e1900 */
[----:B------:R-:W3:Y:S01]  /*0400*/  LDG.E R23, desc[UR4][R28.64+0x8] ;  /* 0x000008041c177981 */ /* 0x000ee2000c1e1900 */
[C---:B----4-:R-:W-:Y:S01]  /*0410*/  DFMA R6, R8.reuse, R6, R18 ;  /* 0x000000060806722b */ /* 0x050fe20000000012 */
[----:B------:R-:W-:Y:S02]  /*0420*/  IMAD.WIDE R18, R5, 0x8, R12 ;  /* 0x0000000805127825 */ /* 0x000fe400078e020c */
[----:B------:R-:W4:Y:S04]  /*0430*/  LDG.E R5, desc[UR4][R28.64+0xc] ;  /* 0x00000c041c057981 */ /* 0x000f28000c1e1900 */
[----:B------:R-:W4:Y:S01]  /*0440*/  LDG.E.64 R18, desc[UR4][R18.64] ;  /* 0x0000000412127981 */ /* 0x000f22000c1e1b00 */
[----:B------:R-:W-:-:S03]  /*0450*/  DFMA R24, R8, R24, R6 ;  /* 0x000000180818722b */ /* 0x000fc60000000006 */
[----:B------:R-:W4:Y:S01]  /*0460*/  LDG.E R6, desc[UR4][R28.64+0x10] ;  /* 0x000010041c067981 */ /* 0x000f22000c1e1900 */
[----:B--2---:R-:W-:-:S03]  /*0470*/  IMAD.WIDE R16, R17, 0x8, R12 ;  /* 0x0000000811107825 */ /* 0x004fc600078e020c */
[----:B------:R-:W2:Y:S01]  /*0480*/  LDG.E R7, desc[UR4][R28.64+0x14] ;  /* 0x000014041c077981 */ /* 0x000ea2000c1e1900 */
[----:B------:R-:W-:-:S03]  /*0490*/  DFMA R14, R8, R14, R24 ;  /* 0x0000000e080e722b */ /* 0x000fc60000000018 */
[----:B------:R-:W2:Y:S04]  /*04a0*/  LDG.E.64 R16, desc[UR4][R16.64] ;  /* 0x0000000410107981 */ /* 0x000ea8000c1e1b00 */
[----:B------:R0:W2:Y:S01]  /*04b0*/  LDG.E R25, desc[UR4][R28.64+0x18] ;  /* 0x000018041c197981 */ /* 0x0000a2000c1e1900 */
[----:B------:R-:W-:Y:S01]  /*04c0*/  DFMA R20, R8, R20, R14 ;  /* 0x000000140814722b */ /* 0x000fe2000000000e */
[----:B---3--:R-:W-:-:S04]  /*04d0*/  IMAD.WIDE R14, R22, 0x8, R12 ;  /* 0x00000008160e7825 */ /* 0x008fc800078e020c */
[----:B------:R-:W-:Y:S02]  /*04e0*/  IMAD.WIDE R22, R23, 0x8, R12 ;  /* 0x0000000817167825 */ /* 0x000fe400078e020c */
[----:B------:R-:W3:Y:S01]  /*04f0*/  LDG.E.64 R14, desc[UR4][R14.64] ;  /* 0x000000040e0e7981 */ /* 0x000ee2000c1e1b00 */
[----:B----4-:R-:W-:-:S03]  /*0500*/  DFMA R18, R8, R18, R20 ;  /* 0x000000120812722b */ /* 0x010fc60000000014 */
[----:B------:R-:W4:Y:S01]  /*0510*/  LDG.E.64 R22, desc[UR4][R22.64] ;  /* 0x0000000416167981 */ /* 0x000f22000c1e1b00 */
[----:B------:R-:W-:-:S06]  /*0520*/  IMAD.WIDE R20, R5, 0x8, R12 ;  /* 0x0000000805147825 */ /* 0x000fcc00078e020c */
[----:B------:R-:W4:Y:S01]  /*0530*/  LDG.E.64 R20, desc[UR4][R20.64] ;  /* 0x0000000414147981 */ /* 0x000f22000c1e1b00 */
[----:B0-----:R-:W-:-:S04]  /*0540*/  IMAD.WIDE R28, R6, 0x8, R12 ;  /* 0x00000008061c7825 */ /* 0x001fc800078e020c */
[----:B--2---:R-:W-:Y:S02]  /*0550*/  IMAD.WIDE R6, R7, 0x8, R12 ;  /* 0x0000000807067825 */ /* 0x004fe400078e020c */
[----:B------:R-:W2:Y:S01]  /*0560*/  LDG.E.64 R28, desc[UR4][R28.64] ;  /* 0x000000041c1c7981 */ /* 0x000ea2000c1e1b00 */
[----:B------:R-:W-:-:S03]  /*0570*/  DFMA R16, R8, R16, R18 ;  /* 0x000000100810722b */ /* 0x000fc60000000012 */
[----:B------:R-:W2:Y:S01]  /*0580*/  LDG.E.64 R6, desc[UR4][R6.64] ;  /* 0x0000000406067981 */ /* 0x000ea2000c1e1b00 */
[----:B------:R-:W-:-:S06]  /*0590*/  IMAD.WIDE R18, R25, 0x8, R12 ;  /* 0x0000000819127825 */ /* 0x000fcc00078e020c */
[----:B------:R-:W2:Y:S01]  /*05a0*/  LDG.E.64 R18, desc[UR4][R18.64] ;  /* 0x0000000412127981 */ /* 0x000ea2000c1e1b00 */
[----:B------:R-:W-:-:S05]  /*05b0*/  IMAD.WIDE R12, R27, 0x8, R12 ;  /* 0x000000081b0c7825 */ /* 0x000fca00078e020c */
[----:B------:R-:W2:Y:S01]  /*05c0*/  LDG.E.64 R24, desc[UR4][R12.64] ;  /* 0x000000040c187981 */ /* 0x000ea2000c1e1b00 */
[----:B---3--:R-:W-:-:S08]  /*05d0*/  DFMA R14, R8, R14, R16 ;  /* 0x0000000e080e722b */ /* 0x008fd00000000010 */
[----:B----4-:R-:W-:-:S08]  /*05e0*/  DFMA R14, R8, R22, R14 ;  /* 0x00000016080e722b */ /* 0x010fd0000000000e */
[----:B------:R-:W-:Y:S01]  /*05f0*/  DFMA R14, R8, R20, R14 ;  /* 0x00000014080e722b */ /* 0x000fe2000000000e */
[----:B------:R-:W-:-:S04]  /*0600*/  IADD3 R2, PT, PT, R2, 0x10, RZ ;  /* 0x0000001002027810 */ /* 0x000fc80007ffe0ff */
[----:B------:R-:W-:Y:S02]  /*0610*/  ISETP.NE.AND P1, PT, R2, RZ, PT ;  /* 0x000000ff0200720c */ /* 0x000fe40003f25270 */
[----:B------:R-:W-:Y:S01]  /*0620*/  IADD3 R0, PT, PT, R0, 0x10, RZ ;  /* 0x0000001000007810 */ /* 0x000fe20007ffe0ff */
[----:B--2---:R-:W-:-:S08]  /*0630*/  DFMA R14, R8, R28, R14 ;  /* 0x0000001c080e722b */ /* 0x004fd0000000000e */
[----:B------:R-:W-:-:S08]  /*0640*/  DFMA R14, R8, R6, R14 ;  /* 0x00000006080e722b */ /* 0x000fd0000000000e */
[----:B------:R-:W-:-:S08]  /*0650*/  DFMA R14, R8, R18, R14 ;  /* 0x00000012080e722b */ /* 0x000fd0000000000e */
[----:B------:R-:W-:Y:S01]  /*0660*/  DFMA R24, R8, R24, R14 ;  /* 0x000000180818722b */ /* 0x000fe2000000000e */
[----:B------:R-:W-:Y:S10]  /*0670*/  @P1 BRA `(.L_x_4) ;  /* 0xfffffff800e81947 */ /* 0x000ff4000383ffff */
.L_x_3:
[----:B------:R-:W-:Y:S05]  /*0680*/  BSYNC.RECONVERGENT B1 ;  /* 0x0000000000017941 */ /* 0x000fea0003800200 */
.L_x_2:
[----:B------:R-:W-:Y:S05]  /*0690*/  @!P0 BRA `(.L_x_1) ;  /* 0x0000000400488947 */ /* 0x000fea0003800000 */
[----:B------:R-:W-:Y:S01]  /*06a0*/  ISETP.GE.U32.AND P0, PT, R4, 0x8, PT ;  /* 0x000000080400780c */ /* 0x000fe20003f06070 */
[----:B------:R-:W-:Y:S01]  /*06b0*/  BSSY.RECONVERGENT B1, `(.L_x_5) ;  /* 0x0000028000017945 */ /* 0x000fe20003800200 */
[----:B------:R-:W-:-:S04]  /*06c0*/  LOP3.LUT R2, R3, 0x7, RZ, 0xc0, !PT ;  /* 0x0000000703027812 */ /* 0x000fc800078ec0ff */
[----:B------:R-:W-:-:S07]  /*06d0*/  ISETP.NE.AND P1, PT, R2, RZ, PT ;  /* 0x000000ff0200720c */ /* 0x000fce0003f25270 */
[----:B------:R-:W-:Y:S06]  /*06e0*/  @!P0 BRA `(.L_x_6) ;  /* 0x0000000000908947 */ /* 0x000fec0003800000 */
[----:B------:R-:W0:Y:S08]  /*06f0*/  LDC.64 R26, c[0x0][0x390] ;  /* 0x0000e400ff1a7b82 */ /* 0x000e300000000a00 */
[----:B------:R-:W1:Y:S01]  /*0700*/  LDC.64 R4, c[0x0][0x388] ;  /* 0x0000e200ff047b82 */ /* 0x000e620000000a00 */
[----:B0-----:R-:W-:-:S05]  /*0710*/  IMAD.WIDE R26, R0, 0x4, R26 ;  /* 0x00000004001a7825 */ /* 0x001fca00078e021a */
[----:B------:R-:W1:Y:S04]  /*0720*/  LDG.E R7, desc[UR4][R26.64] ;  /* 0x000000041a077981 */ /* 0x000e68000c1e1900 */
[----:B------:R-:W2:Y:S04]  /*0730*/  LDG.E R11, desc[UR4][R26.64+0x4] ;  /* 0x000004041a0b7981 */ /* 0x000ea8000c1e1900 */
[----:B------:R-:W3:Y:S04]  /*0740*/  LDG.E R13, desc[UR4][R26.64+0x8] ;  /* 0x000008041a0d7981 */ /* 0x000ee8000c1e1900 */
[----:B------:R-:W4:Y:S04]  /*0750*/  LDG.E R15, desc[UR4][R26.64+0xc] ;  /* 0x00000c041a0f7981 */ /* 0x000f28000c1e1900 */
[----:B------:R-:W4:Y:S04]  /*0760*/  LDG.E R17, desc[UR4][R26.64+0x10] ;  /* 0x000010041a117981 */ /* 0x000f28000c1e1900 */
[----:B------:R-:W4:Y:S04]  /*0770*/  LDG.E R19, desc[UR4][R26.64+0x14] ;  /* 0x000014041a137981 */ /* 0x000f28000c1e1900 */
[----:B------:R-:W4:Y:S04]  /*0780*/  LDG.E R21, desc[UR4][R26.64+0x18] ;  /* 0x000018041a157981 */ /* 0x000f28000c1e1900 */
[----:B------:R-:W4:Y:S01]  /*0790*/  LDG.E R23, desc[UR4][R26.64+0x1c] ;  /* 0x00001c041a177981 */ /* 0x000f22000c1e1900 */
[----:B-1----:R-:W-:-:S04]  /*07a0*/  IMAD.WIDE R6, R7, 0x8, R4 ;  /* 0x0000000807067825 */ /* 0x002fc800078e0204 */
[--C-:B--2---:R-:W-:Y:S02]  /*07b0*/  IMAD.WIDE R10, R11, 0x8, R4.reuse ;  /* 0x000000080b0a7825 */ /* 0x104fe400078e0204 */
[----:B------:R-:W2:Y:S02]  /*07c0*/  LDG.E.64 R6, desc[UR4][R6.64] ;  /* 0x0000000406067981 */ /* 0x000ea4000c1e1b00 */
[--C-:B---3--:R-:W-:Y:S02]  /*07d0*/  IMAD.WIDE R12, R13, 0x8, R4.reuse ;  /* 0x000000080d0c7825 */ /* 0x108fe400078e0204 */
[----:B------:R-:W3:Y:S02]  /*07e0*/  LDG.E.64 R10, desc[UR4][R10.64] ;  /* 0x000000040a0a7981 */ /* 0x000ee4000c1e1b00 */
[--C-:B----4-:R-:W-:Y:S02]  /*07f0*/  IMAD.WIDE R14, R15, 0x8, R4.reuse ;  /* 0x000000080f0e7825 */ /* 0x110fe400078e0204 */
[----:B------:R-:W4:Y:S02]  /*0800*/  LDG.E.64 R12, desc[UR4][R12.64] ;  /* 0x000000040c0c7981 */ /* 0x000f24000c1e1b00 */
[----:B------:R-:W-:-:S02]  /*0810*/  IMAD.WIDE R16, R17, 0x8, R4 ;  /* 0x0000000811107825 */ /* 0x000fc400078e0204 */
[----:B------:R-:W4:Y:S02]  /*0820*/  LDG.E.64 R14, desc[UR4][R14.64] ;  /* 0x000000040e0e7981 */ /* 0x000f24000c1e1b00 */
[--C-:B------:R-:W-:Y:S02]  /*0830*/  IMAD.WIDE R18, R19, 0x8, R4.reuse ;  /* 0x0000000813127825 */ /* 0x100fe400078e0204 */
[----:B------:R-:W4:Y:S02]  /*0840*/  LDG.E.64 R16, desc[UR4][R16.64] ;  /* 0x0000000410107981 */ /* 0x000f24000c1e1b00 */
[--C-:B------:R-:W-:Y:S02]  /*0850*/  IMAD.WIDE R20, R21, 0x8, R4.reuse ;  /* 0x0000000815147825 */ /* 0x100fe400078e0204 */
[----:B------:R-:W4:Y:S02]  /*0860*/  LDG.E.64 R18, desc[UR4][R18.64] ;  /* 0x0000000412127981 */ /* 0x000f24000c1e1b00 */
[----:B------:R-:W-:-:S02]  /*0870*/  IMAD.WIDE R4, R23, 0x8, R4 ;  /* 0x0000000817047825 */ /* 0x000fc400078e0204 */
[----:B------:R-:W4:Y:S04]  /*0880*/  LDG.E.64 R20, desc[UR4][R20.64] ;  /* 0x0000000414147981 */ /* 0x000f28000c1e1b00 */
[----:B------:R-:W4:Y:S01]  /*0890*/  LDG.E.64 R4, desc[UR4][R4.64] ;  /* 0x0000000404047981 */ /* 0x000f22000c1e1b00 */
[----:B------:R-:W-:Y:S01]  /*08a0*/  IADD3 R0, PT, PT, R0, 0x8, RZ ;  /* 0x0000000800007810 */ /* 0x000fe20007ffe0ff */
[----:B--2--5:R-:W-:-:S08]  /*08b0*/  DFMA R6, R8, R6, R24 ;  /* 0x000000060806722b */ /* 0x024fd00000000018 */
[----:B---3--:R-:W-:-:S08]  /*08c0*/  DFMA R6, R8, R10, R6 ;  /* 0x0000000a0806722b */ /* 0x008fd00000000006 */
[----:B----4-:R-:W-:-:S08]  /*08d0*/  DFMA R6, R8, R12, R6 ;  /* 0x0000000c0806722b */ /* 0x010fd00000000006 */
[----:B------:R-:W-:-:S08]  /*08e0*/  DFMA R6, R8, R14, R6 ;  /* 0x0000000e0806722b */ /* 0x000fd00000000006 */
[----:B------:R-:W-:-:S08]  /*08f0*/  DFMA R6, R8, R16, R6 ;  /* 0x000000100806722b */ /* 0x000fd00000000006 */
[----:B------:R-:W-:-:S08]  /*0900*/  DFMA R6, R8, R18, R6 ;  /* 0x000000120806722b */ /* 0x000fd00000000006 */
[----:B------:R-:W-:-:S08]  /*0910*/  DFMA R6, R8, R20, R6 ;  /* 0x000000140806722b */ /* 0x000fd00000000006 */
[----:B------:R-:W-:-:S11]  /*0920*/  DFMA R24, R8, R4, R6 ;  /* 0x000000040818722b */ /* 0x000fd60000000006 */
.L_x_6:
[----:B------:R-:W-:Y:S05]  /*0930*/  BSYNC.RECONVERGENT B1 ;  /* 0x0000000000017941 */ /* 0x000fea0003800200 */
.L_x_5:
[----:B------:R-:W-:Y:S05]  /*0940*/  @!P1 BRA `(.L_x_1) ;  /* 0x00000000009c9947 */ /* 0x000fea0003800000 */
[----:B------:R-:W-:Y:S01]  /*0950*/  ISETP.GE.U32.AND P0, PT, R2, 0x4, PT ;  /* 0x000000040200780c */ /* 0x000fe20003f06070 */
[----:B------:R-:W-:Y:S01]  /*0960*/  BSSY.RECONVERGENT B1, `(.L_x_7) ;  /* 0x0000018000017945 */ /* 0x000fe20003800200 */
[----:B------:R-:W-:-:S04]  /*0970*/  LOP3.LUT R3, R3, 0x3, RZ, 0xc0, !PT ;  /* 0x0000000303037812 */ /* 0x000fc800078ec0ff */
[----:B------:R-:W-:-:S07]  /*0980*/  ISETP.NE.AND P1, PT, R3, RZ, PT ;  /* 0x000000ff0300720c */ /* 0x000fce0003f25270 */
[----:B------:R-:W-:Y:S06]  /*0990*/  @!P0 BRA `(.L_x_8) ;  /* 0x0000000000508947 */ /* 0x000fec0003800000 */
[----:B------:R-:W0:Y:S02]  /*09a0*/  LDC.64 R4, c[0x0][0x390] ;  /* 0x0000e400ff047b82 */ /* 0x000e240000000a00 */
[----:B0-----:R-:W-:-:S06]  /*09b0*/  IMAD.WIDE R10, R0, 0x4, R4 ;  /* 0x00000004000a7825 */ /* 0x001fcc00078e0204 */
[----:B------:R-:W0:Y:S01]  /*09c0*/  LDC.64 R4, c[0x0][0x388] ;  /* 0x0000e200ff047b82 */ /* 0x000e220000000a00 */
[----:B------:R-:W0:Y:S04]  /*09d0*/  LDG.E R7, desc[UR4][R10.64] ;  /* 0x000000040a077981 */ /* 0x000e28000c1e1900 */
[----:B------:R-:W2:Y:S04]  /*09e0*/  LDG.E R13, desc[UR4][R10.64+0x4] ;  /* 0x000004040a0d7981 */ /* 0x000ea8000c1e1900 */
[----:B------:R-:W3:Y:S04]  /*09f0*/  LDG.E R15, desc[UR4][R10.64+0x8] ;  /* 0x000008040a0f7981 */ /* 0x000ee8000c1e1900 */
[----:B------:R-:W4:Y:S01]  /*0a00*/  LDG.E R17, desc[UR4][R10.64+0xc] ;  /* 0x00000c040a117981 */ /* 0x000f22000c1e1900 */
[----:B0-----:R-:W-:-:S04]  /*0a10*/  IMAD.WIDE R6, R7, 0x8, R4 ;  /* 0x0000000807067825 */ /* 0x001fc800078e0204 */
[--C-:B--2---:R-:W-:Y:S02]  /*0a20*/  IMAD.WIDE R12, R13, 0x8, R4.reuse ;  /* 0x000000080d0c7825 */ /* 0x104fe400078e0204 */
[----:B------:R-:W2:Y:S02]  /*0a30*/  LDG.E.64 R6, desc[UR4][R6.64] ;  /* 0x0000000406067981 */ /* 0x000ea4000c1e1b00 */
[--C-:B---3--:R-:W-:Y:S02]  /*0a40*/  IMAD.WIDE R14, R15, 0x8, R4.reuse ;  /* 0x000000080f0e7825 */ /* 0x108fe400078e0204 */
[----:B------:R-:W3:Y:S02]  /*0a50*/  LDG.E.64 R12, desc[UR4][R12.64] ;  /* 0x000000040c0c7981 */ /* 0x000ee4000c1e1b00 */
[----:B----4-:R-:W-:Y:S02]  /*0a60*/  IMAD.WIDE R4, R17, 0x8, R4 ;  /* 0x0000000811047825 */ /* 0x010fe400078e0204 */
[----:B------:R-:W4:Y:S04]  /*0a70*/  LDG.E.64 R14, desc[UR4][R14.64] ;  /* 0x000000040e0e7981 */ /* 0x000f28000c1e1b00 */
[----:B------:R-:W4:Y:S01]  /*0a80*/  LDG.E.64 R4, desc[UR4][R4.64] ;  /* 0x0000000404047981 */ /* 0x000f22000c1e1b00 */
[----:B------:R-:W-:Y:S01]  /*0a90*/  IADD3 R0, PT, PT, R0, 0x4, RZ ;  /* 0x0000000400007810 */ /* 0x000fe20007ffe0ff */
[----:B--2--5:R-:W-:-:S08]  /*0aa0*/  DFMA R24, R8, R6, R24 ;  /* 0x000000060818722b */ /* 0x024fd00000000018 */
[----:B---3--:R-:W-:-:S08]  /*0ab0*/  DFMA R24, R8, R12, R24 ;  /* 0x0000000c0818722b */ /* 0x008fd00000000018 */
[----:B----4-:R-:W-:-:S08]  /*0ac0*/  DFMA R24, R8, R14, R24 ;  /* 0x0000000e0818722b */ /* 0x010fd00000000018 */
[----:B------:R-:W-:-:S11]  /*0ad0*/  DFMA R24, R8, R4, R24 ;  /* 0x000000040818722b */ /* 0x000fd60000000018 */
.L_x_8:
[----:B------:R-:W-:Y:S05]  /*0ae0*/  BSYNC.RECONVERGENT B1 ;  /* 0x0000000000017941 */ /* 0x000fea0003800200 */
.L_x_7:
[----:B------:R-:W-:Y:S05]  /*0af0*/  @!P1 BRA `(.L_x_1) ;  /* 0x0000000000309947 */ /* 0x000fea0003800000 */
[----:B------:R-:W0:Y:S01]  /*0b00*/  LDC.64 R10, c[0x0][0x388] ;  /* 0x0000e200ff0a7b82 */ /* 0x000e220000000a00 */
[----:B------:R-:W-:-:S07]  /*0b10*/  IADD3 R12, PT, PT, -R3, RZ, RZ ;  /* 0x000000ff030c7210 */ /* 0x000fce0007ffe1ff */
[----:B------:R-:W1:Y:S02]  /*0b20*/  LDC.64 R6, c[0x0][0x390] ;  /* 0x0000e400ff067b82 */ /* 0x000e640000000a00 */
.L_x_9:
[----:B-1----:R-:W-:-:S06]  /*0b30*/  IMAD.WIDE R2, R0, 0x4, R6 ;  /* 0x0000000400027825 */ /* 0x002fcc00078e0206 */
[----:B------:R-:W0:Y:S01]  /*0b40*/  LDG.E R3, desc[UR4][R2.64] ;  /* 0x0000000402037981 */ /* 0x000e22000c1e1900 */
[----:B------:R-:W-:-:S04]  /*0b50*/  IADD3 R12, PT, PT, R12, 0x1, RZ ;  /* 0x000000010c0c7810 */ /* 0x000fc80007ffe0ff */
[----:B------:R-:W-:Y:S01]  /*0b60*/  ISETP.NE.AND P0, PT, R12, RZ, PT ;  /* 0x000000ff0c00720c */ /* 0x000fe20003f05270 */
[----:B0-----:R-:W-:-:S06]  /*0b70*/  IMAD.WIDE R4, R3, 0x8, R10 ;  /* 0x0000000803047825 */ /* 0x001fcc00078e020a */
[----:B------:R-:W2:Y:S01]  /*0b80*/  LDG.E.64 R4, desc[UR4][R4.64] ;  /* 0x0000000404047981 */ /* 0x000ea2000c1e1b00 */
[----:B------:R-:W-:Y:S01]  /*0b90*/  IADD3 R0, PT, PT, R0, 0x1, RZ ;  /* 0x0000000100007810 */ /* 0x000fe20007ffe0ff */
[----:B--2--5:R-:W-:-:S04]  /*0ba0*/  DFMA R24, R8, R4, R24 ;  /* 0x000000040818722b */ /* 0x024fc80000000018 */
[----:B------:R-:W-:Y:S07]  /*0bb0*/  @P0 BRA `(.L_x_9) ;  /* 0xfffffffc00dc0947 */ /* 0x000fee000383ffff */
.L_x_1:
[----:B------:R-:W-:Y:S05]  /*0bc0*/  BSYNC.RECONVERGENT B0 ;  /* 0x0000000000007941 */ /* 0x000fea0003800200 */
.L_x_0:
[----:B------:R-:W0:Y:S02]  /*0bd0*/  LDC.64 R2, c[0x0][0x3a0] ;  /* 0x0000e800ff027b82 */ /* 0x000e240000000a00 */
[----:B0-----:R-:W2:Y:S01]  /*0be0*/  LDG.E.64 R4, desc[UR4][R2.64] ;  /* 0x0000000402047981 */ /* 0x001ea2000c1e1b00 */
[----:B------:R-:W-:-:S08]  /*0bf0*/  DADD R24, -R24, 1 ;  /* 0x3ff0000018187429 */ /* 0x000fd00000000100 */
[----:B--2---:R-:W-:-:S14]  /*0c00*/  DSETP.GEU.AND P0, PT, R4, |R24|, PT ;  /* 0x400000180400722a */ /* 0x004fdc0003f0e000 */
[----:B------:R-:W-:Y:S05]  /*0c10*/  @P0 EXIT ;  /* 0x000000000000094d */ /* 0x000fea0003800000 */
[----:B------:R-:W-:-:S07]  /*0c20*/  DADD R4, -RZ, |R24| ;  /* 0x00000000ff047229 */ /* 0x000fce0000000518 */
[----:B------:R-:W-:Y:S01]  /*0c30*/  STG.E.64 desc[UR4][R2.64], R4 ;  /* 0x0000000402007986 */ /* 0x000fe2000c101b04 */
[----:B------:R-:W-:Y:S05]  /*0c40*/  EXIT ;  /* 0x000000000000794d */ /* 0x000fea0003800000 */
.L_x_10:
[----:B------:R-:W-:-:S00]  /*0c50*/  BRA `(.L_x_10) ;  /* 0xfffffffc00fc7947 */ /* 0x000fc0000383ffff */
[----:B------:R-:W-:-:S00]  /*0c60*/  NOP ;  /* 0x0000000000007918 */ /* 0x000fc00000000000 */
        /* <DEDUP_REMOVED lines=9> */
.L_x_47:


//--------------------- .text._Z8updatersPdS_PiS0_i --------------------------
	.section	.text._Z8updatersPdS_PiS0_i,"ax",@progbits
	.align	128
        .global         _Z8updatersPdS_PiS0_i
        .type           _Z8updatersPdS_PiS0_i,@function
        .size           _Z8updatersPdS_PiS0_i,(.L_x_45 - _Z8updatersPdS_PiS0_i)
        .other          _Z8updatersPdS_PiS0_i,@"STO_CUDA_ENTRY STV_DEFAULT"
_Z8updatersPdS_PiS0_i:
.text._Z8updatersPdS_PiS0_i:
        /* <DEDUP_REMOVED lines=27> */
[----:B------:R-:W-:-:S03]  /*01b0*/  CS2R R24, SRZ ;  /* 0x0000000000187805 */ /* 0x000fc6000001ff00 */
[----:B------:R-:W-:Y:S01]  /*01c0*/  IMAD.MOV R5, RZ, RZ, -R5 ;  /* 0x000000ffff057224 */ /* 0x000fe200078e0a05 */
[----:B0-----:R-:W-:-:S04]  /*01d0*/  IADD3 R10, P1, PT, R10, 0x20, RZ ;  /* 0x000000200a0a7810 */ /* 0x001fc80007f3e0ff */
[----:B------:R-:W-:-:S09]  /*01e0*/  IADD3.X R11, PT, PT, RZ, R11, RZ, P1, !PT ;  /* 0x0000000bff0b7210 */ /* 0x000fd20000ffe4ff */
.L_x_15:
[----:B------:R-:W-:Y:S01]  /*01f0*/  IMAD.WIDE R16, R2, 0x4, R10 ;  /* 0x0000000402107825 */ /* 0x000fe200078e020a */
[----:B------:R-:W0:Y:S04]  /*0200*/  LDC.64 R12, c[0x0][0x380] ;  /* 0x0000e000ff0c7b82 */ /* 0x000e280000000a00 */
[----:B------:R-:W0:Y:S04]  /*0210*/  LDG.E R9, desc[UR4][R16.64+-0x20] ;  /* 0xffffe00410097981 */ /* 0x000e28000c1e1900 */
[----:B------:R-:W2:Y:S04]  /*0220*/  LDG.E R27, desc[UR4][R16.64+-0x1c] ;  /* 0xffffe404101b7981 */ /* 0x000ea8000c1e1900 */
[----:B------:R-:W3:Y:S04]  /*0230*/  LDG.E R7, desc[UR4][R16.64+-0x18] ;  /* 0xffffe80410077981 */ /* 0x000ee8000c1e1900 */
[----:B------:R-:W4:Y:S04]  /*0240*/  LDG.E R23, desc[UR4][R16.64+-0x14] ;  /* 0xffffec0410177981 */ /* 0x000f28000c1e1900 */
[----:B------:R-:W5:Y:S04]  /*0250*/  LDG.E R21, desc[UR4][R16.64+-0x10] ;  /* 0xfffff00410157981 */ /* 0x000f68000c1e1900 */
[----:B------:R-:W5:Y:S04]  /*0260*/  LDG.E R15, desc[UR4][R16.64+-0xc] ;  /* 0xfffff404100f7981 */ /* 0x000f68000c1e1900 */
[----:B------:R-:W5:Y:S04]  /*0270*/  LDG.E R29, desc[UR4][R16.64+-0x8] ;  /* 0xfffff804101d7981 */ /* 0x000f68000c1e1900 */
[----:B------:R-:W5:Y:S01]  /*0280*/  LDG.E R19, desc[UR4][R16.64+-0x4] ;  /* 0xfffffc0410137981 */ /* 0x000f62000c1e1900 */
[----:B0-----:R-:W-:-:S06]  /*0290*/  IMAD.WIDE R8, R9, 0x8, R12 ;  /* 0x0000000809087825 */ /* 0x001fcc00078e020c */
[----:B------:R-:W5:Y:S01]  /*02a0*/  LDG.E.64 R8, desc[UR4][R8.64] ;  /* 0x0000000408087981 */ /* 0x000f62000c1e1b00 */
[----:B--2---:R-:W-:-:S04]  /*02b0*/  IMAD.WIDE R26, R27, 0x8, R12 ;  /* 0x000000081b1a7825 */ /* 0x004fc800078e020c */
[--C-:B---3--:R-:W-:Y:S02]  /*02c0*/  IMAD.WIDE R6, R7, 0x8, R12.reuse ;  /* 0x0000000807067825 */ /* 0x108fe400078e020c */
[----:B------:R-:W2:Y:S04]  /*02d0*/  LDG.E.64 R26, desc[UR4][R26.64] ;  /* 0x000000041a1a7981 */ /* 0x000ea8000c1e1b00 */
[----:B------:R-:W3:Y:S01]  /*02e0*/  LDG.E.64 R6, desc[UR4][R6.64] ;  /* 0x0000000406067981 */ /* 0x000ee2000c1e1b00 */
[----:B----4-:R-:W-:-:S06]  /*02f0*/  IMAD.WIDE R22, R23, 0x8, R12 ;  /* 0x0000000817167825 */ /* 0x010fcc00078e020c */
[----:B------:R-:W4:Y:S01]  /*0300*/  LDG.E.64 R22, desc[UR4][R22.64] ;  /* 0x0000000416167981 */ /* 0x000f22000c1e1b00 */
[----:B-----5:R-:W-:-:S06]  /*0310*/  IMAD.WIDE R20, R21, 0x8, R12 ;  /* 0x0000000815147825 */ /* 0x020fcc00078e020c */
[----:B------:R-:W5:Y:S01]  /*0320*/  LDG.E.64 R20, desc[UR4][R20.64] ;  /* 0x0000000414147981 */ /* 0x000f62000c1e1b00 */
[----:B------:R-:W-:-:S06]  /*0330*/  IMAD.WIDE R14, R15, 0x8, R12 ;  /* 0x000000080f0e7825 */ /* 0x000fcc00078e020c */
[----:B------:R-:W5:Y:S01]  /*0340*/  LDG.E.64 R14, desc[UR4][R14.64] ;  /* 0x000000040e0e7981 */ /* 0x000f62000c1e1b00 */
[----:B------:R-:W-:-:S03]  /*0350*/  DADD R8, R8, R24 ;  /* 0x0000000008087229 */ /* 0x000fc60000000018 */
[----:B------:R-:W5:Y:S04]  /*0360*/  LDG.E R24, desc[UR4][R16.64] ;  /* 0x0000000410187981 */ /* 0x000f68000c1e1900 */
[----:B------:R-:W5:Y:S01]  /*0370*/  LDG.E R25, desc[UR4][R16.64+0x4] ;  /* 0x0000040410197981 */ /* 0x000f62000c1e1900 */
[----:B--2---:R-:W-:Y:S01]  /*0380*/  DADD R26, R8, R26 ;  /* 0x00000000081a7229 */ /* 0x004fe2000000001a */
[--C-:B------:R-:W-:Y:S02]  /*0390*/  IMAD.WIDE R8, R29, 0x8, R12.reuse ;  /* 0x000000081d087825 */ /* 0x100fe400078e020c */
[----:B------:R-:W2:Y:S05]  /*03a0*/  LDG.E R29, desc[UR4][R16.64+0x8] ;  /* 0x00000804101d7981 */ /* 0x000eaa000c1e1900 */
[----:B---3--:R-:W-:Y:S01]  /*03b0*/  DADD R6, R26, R6 ;  /* 0x000000001a067229 */ /* 0x008fe20000000006 */
[----:B------:R-:W3:Y:S01]  /*03c0*/  LDG.E.64 R8, desc[UR4][R8.64] ;  /* 0x0000000408087981 */ /* 0x000ee2000c1e1b00 */
[----:B------:R-:W-:-:S03]  /*03d0*/  IMAD.WIDE R18, R19, 0x8, R12 ;  /* 0x0000000813127825 */ /* 0x000fc600078e020c */
[----:B------:R-:W2:Y:S03]  /*03e0*/  LDG.E R27, desc[UR4][R16.64+0x10] ;  /* 0x00001004101b7981 */ /* 0x000ea6000c1e1900 */
[----:B----4-:R-:W-:Y:S01]  /*03f0*/  DADD R22, R6, R22 ;  /* 0x0000000006167229 */ /* 0x010fe20000000016 */
[----:B------:R-:W4:Y:S04]  /*0400*/  LDG.E.64 R18, desc[UR4][R18.64] ;  /* 0x0000000412127981 */ /* 0x000f28000c1e1b00 */
[----:B------:R-:W4:Y:S04]  /*0410*/  LDG.E R7, desc[UR4][R16.64+0xc] ;  /* 0x00000c0410077981 */ /* 0x000f28000c1e1900 */
[----:B------:R-:W4:Y:S01]  /*0420*/  LDG.E R6, desc[UR4][R16.64+0x14] ;  /* 0x0000140410067981 */ /* 0x000f22000c1e1900 */
[----:B-----5:R-:W-:-:S03]  /*0430*/  DADD R20, R22, R20 ;  /* 0x0000000016147229 */ /* 0x020fc60000000014 */
[----:B------:R-:W5:Y:S05]  /*0440*/  LDG.E R26, desc[UR4][R16.64+0x1c] ;  /* 0x00001c04101a7981 */ /* 0x000f6a000c1e1900 */
[----:B------:R-:W-:Y:S01]  /*0450*/  DADD R14, R20, R14 ;  /* 0x00000000140e7229 */ /* 0x000fe2000000000e */
[--C-:B------:R-:W-:Y:S02]  /*0460*/  IMAD.WIDE R22, R24, 0x8, R12.reuse ;  /* 0x0000000818167825 */ /* 0x100fe400078e020c */
[----:B------:R-:W5:Y:S02]  /*0470*/  LDG.E R24, desc[UR4][R16.64+0x18] ;  /* 0x0000180410187981 */ /* 0x000f64000c1e1900 */
[----:B------:R-:W-:-:S02]  /*0480*/  IMAD.WIDE R20, R25, 0x8, R12 ;  /* 0x0000000819147825 */ /* 0x000fc400078e020c */
[----:B------:R-:W5:Y:S04]  /*0490*/  LDG.E.64 R22, desc[UR4][R22.64] ;  /* 0x0000000416167981 */ /* 0x000f68000c1e1b00 */
[----:B------:R-:W5:Y:S01]  /*04a0*/  LDG.E.64 R20, desc[UR4][R20.64] ;  /* 0x0000000414147981 */ /* 0x000f62000c1e1b00 */
[----:B---3--:R-:W-:Y:S01]  /*04b0*/  DADD R8, R14, R8 ;  /* 0x000000000e087229 */ /* 0x008fe20000000008 */
[----:B--2---:R-:W-:-:S06]  /*04c0*/  IMAD.WIDE R14, R29, 0x8, R12 ;  /* 0x000000081d0e7825 */ /* 0x004fcc00078e020c */
[----:B------:R-:W2:Y:S01]  /*04d0*/  LDG.E.64 R14, desc[UR4][R14.64] ;  /* 0x000000040e0e7981 */ /* 0x000ea2000c1e1b00 */
[----:B----4-:R-:W-:Y:S01]  /*04e0*/  IMAD.WIDE R28, R7, 0x8, R12 ;  /* 0x00000008071c7825 */ /* 0x010fe200078e020c */
[----:B------:R-:W-:-:S03]  /*04f0*/  DADD R8, R8, R18 ;  /* 0x0000000008087229 */ /* 0x000fc60000000012 */
[--C-:B------:R-:W-:Y:S02]  /*0500*/  IMAD.WIDE R18, R27, 0x8, R12.reuse ;  /* 0x000000081b127825 */ /* 0x100fe400078e020c */
[----:B------:R-:W3:Y:S02]  /*0510*/  LDG.E.64 R28, desc[UR4][R28.64] ;  /* 0x000000041c1c7981 */ /* 0x000ee4000c1e1b00 */
[--C-:B------:R-:W-:Y:S02]  /*0520*/  IMAD.WIDE R6, R6, 0x8, R12.reuse ;  /* 0x0000000806067825 */ /* 0x100fe400078e020c */
[----:B------:R-:W4:Y:S04]  /*0530*/  LDG.E.64 R18, desc[UR4][R18.64] ;  /* 0x0000000412127981 */ /* 0x000f28000c1e1b00 */
[----:B------:R-:W4:Y:S01]  /*0540*/  LDG.E.64 R6, desc[UR4][R6.64] ;  /* 0x0000000406067981 */ /* 0x000f22000c1e1b00 */
[----:B-----5:R-:W-:-:S04]  /*0550*/  IMAD.WIDE R26, R26, 0x8, R12 ;  /* 0x000000081a1a7825 */ /* 0x020fc800078e020c */
[----:B------:R-:W-:Y:S02]  /*0560*/  IMAD.WIDE R16, R24, 0x8, R12 ;  /* 0x0000000818107825 */ /* 0x000fe400078e020c */
[----:B------:R-:W5:Y:S04]  /*0570*/  LDG.E.64 R24, desc[UR4][R26.64] ;  /* 0x000000041a187981 */ /* 0x000f68000c1e1b00 */
[----:B------:R-:W5:Y:S01]  /*0580*/  LDG.E.64 R16, desc[UR4][R16.64] ;  /* 0x0000000410107981 */ /* 0x000f62000c1e1b00 */
[----:B------:R-:W-:-:S08]  /*0590*/  DADD R8, R8, R22 ;  /* 0x0000000008087229 */ /* 0x000fd00000000016 */
[----:B------:R-:W-:-:S08]  /*05a0*/  DADD R8, R8, R20 ;  /* 0x0000000008087229 */ /* 0x000fd00000000014 */
[----:B--2---:R-:W-:-:S08]  /*05b0*/  DADD R8, R8, R14 ;  /* 0x0000000008087229 */ /* 0x004fd0000000000e */
[----:B---3--:R-:W-:Y:S01]  /*05c0*/  DADD R8, R8, R28 ;  /* 0x0000000008087229 */ /* 0x008fe2000000001c */
[----:B------:R-:W-:-:S07]  /*05d0*/  IADD3 R5, PT, PT, R5, 0x10, RZ ;  /* 0x0000001005057810 */ /* 0x000fce0007ffe0ff */
[----:B----4-:R-:W-:Y:S01]  /*05e0*/  DADD R8, R8, R18 ;  /* 0x0000000008087229 */ /* 0x010fe20000000012 */
[----:B------:R-:W-:-:S07]  /*05f0*/  ISETP.NE.AND P1, PT, R5, RZ, PT ;  /* 0x000000ff0500720c */ /* 0x000fce0003f25270 */
[----:B------:R-:W-:Y:S01]  /*0600*/  DADD R8, R8, R6 ;  /* 0x0000000008087229 */ /* 0x000fe20000000006 */
[----:B------:R-:W-:-:S07]  /*0610*/  VIADD R2, R2, 0x10 ;  /* 0x0000001002027836 */ /* 0x000fce0000000000 */
[----:B-----5:R-:W-:-:S08]  /*0620*/  DADD R8, R8, R16 ;  /* 0x0000000008087229 */ /* 0x020fd00000000010 */
[----:B------:R-:W-:Y:S01]  /*0630*/  DADD R24, R8, R24 ;  /* 0x0000000008187229 */ /* 0x000fe20000000018 */
[----:B------:R-:W-:Y:S10]  /*0640*/  @P1 BRA `(.L_x_15) ;  /* 0xfffffff800e81947 */ /* 0x000ff4000383ffff */
.L_x_14:
[----:B------:R-:W-:Y:S05]  /*0650*/  BSYNC.RECONVERGENT B1 ;  /* 0x0000000000017941 */ /* 0x000fea0003800200 */
.L_x_13:
        /* <DEDUP_REMOVED lines=13> */
[----:B------:R-:W5:Y:S04]  /*0730*/  LDG.E R7, desc[UR4][R22.64+0x10] ;  /* 0x0000100416077981 */ /* 0x000f68000c1e1900 */
[----:B------:R-:W5:Y:S04]  /*0740*/  LDG.E R5, desc[UR4][R22.64+0x14] ;  /* 0x0000140416057981 */ /* 0x000f68000c1e1900 */
[----:B------:R-:W5:Y:S04]  /*0750*/  LDG.E R19, desc[UR4][R22.64+0x18] ;  /* 0x0000180416137981 */ /* 0x000f68000c1e1900 */
[----:B------:R-:W5:Y:S01]  /*0760*/  LDG.E R21, desc[UR4][R22.64+0x1c] ;  /* 0x00001c0416157981 */ /* 0x000f62000c1e1900 */
[----:B-1----:R-:W-:-:S04]  /*0770*/  IMAD.WIDE R14, R15, 0x8, R16 ;  /* 0x000000080f0e7825 */ /* 0x002fc800078e0210 */
[--C-:B--2---:R-:W-:Y:S02]  /*0780*/  IMAD.WIDE R12, R13, 0x8, R16.reuse ;  /* 0x000000080d0c7825 */ /* 0x104fe400078e0210 */
[----:B------:R-:W2:Y:S02]  /*0790*/  LDG.E.64 R14, desc[UR4][R14.64] ;  /* 0x000000040e0e7981 */ /* 0x000ea4000c1e1b00 */
[--C-:B---3--:R-:W-:Y:S02]  /*07a0*/  IMAD.WIDE R10, R11, 0x8, R16.reuse ;  /* 0x000000080b0a7825 */ /* 0x108fe400078e0210 */
[----:B------:R-:W3:Y:S02]  /*07b0*/  LDG.E.64 R12, desc[UR4][R12.64] ;  /* 0x000000040c0c7981 */ /* 0x000ee4000c1e1b00 */
[--C-:B----4-:R-:W-:Y:S02]  /*07c0*/  IMAD.WIDE R8, R9, 0x8, R16.reuse ;  /* 0x0000000809087825 */ /* 0x110fe400078e0210 */
[----:B------:R-:W4:Y:S02]  /*07d0*/  LDG.E.64 R10, desc[UR4][R10.64] ;  /* 0x000000040a0a7981 */ /* 0x000f24000c1e1b00 */
[----:B-----5:R-:W-:-:S02]  /*07e0*/  IMAD.WIDE R6, R7, 0x8, R16 ;  /* 0x0000000807067825 */ /* 0x020fc400078e0210 */
[----:B------:R-:W5:Y:S02]  /*07f0*/  LDG.E.64 R8, desc[UR4][R8.64] ;  /* 0x0000000408087981 */ /* 0x000f64000c1e1b00 */
[--C-:B------:R-:W-:Y:S02]  /*0800*/  IMAD.WIDE R4, R5, 0x8, R16.reuse ;  /* 0x0000000805047825 */ /* 0x100fe400078e0210 */
[----:B------:R-:W5:Y:S02]  /*0810*/  LDG.E.64 R6, desc[UR4][R6.64] ;  /* 0x0000000406067981 */ /* 0x000f64000c1e1b00 */
[--C-:B------:R-:W-:Y:S02]  /*0820*/  IMAD.WIDE R18, R19, 0x8, R16.reuse ;  /* 0x0000000813127825 */ /* 0x100fe400078e0210 */
[----:B------:R-:W5:Y:S02]  /*0830*/  LDG.E.64 R4, desc[UR4][R4.64] ;  /* 0x0000000404047981 */ /* 0x000f64000c1e1b00 */
[----:B------:R-:W-:-:S02]  /*0840*/  IMAD.WIDE R16, R21, 0x8, R16 ;  /* 0x0000000815107825 */ /* 0x000fc400078e0210 */
[----:B------:R-:W5:Y:S04]  /*0850*/  LDG.E.64 R18, desc[UR4][R18.64] ;  /* 0x0000000412127981 */ /* 0x000f68000c1e1b00 */
[----:B------:R-:W5:Y:S01]  /*0860*/  LDG.E.64 R16, desc[UR4][R16.64] ;  /* 0x0000000410107981 */ /* 0x000f62000c1e1b00 */
[----:B------:R-:W-:Y:S01]  /*0870*/  IADD3 R2, PT, PT, R2, 0x8, RZ ;  /* 0x0000000802027810 */ /* 0x000fe20007ffe0ff */
[----:B--2---:R-:W-:-:S08]  /*0880*/  DADD R14, R24, R14 ;  /* 0x00000000180e7229 */ /* 0x004fd0000000000e */
[----:B---3--:R-:W-:-:S08]  /*0890*/  DADD R12, R14, R12 ;  /* 0x000000000e0c7229 */ /* 0x008fd0000000000c */
[----:B----4-:R-:W-:-:S08]  /*08a0*/  DADD R10, R12, R10 ;  /* 0x000000000c0a7229 */ /* 0x010fd0000000000a */
[----:B-----5:R-:W-:-:S08]  /*08b0*/  DADD R8, R10, R8 ;  /* 0x000000000a087229 */ /* 0x020fd00000000008 */
[----:B------:R-:W-:-:S08]  /*08c0*/  DADD R6, R8, R6 ;  /* 0x0000000008067229 */ /* 0x000fd00000000006 */
[----:B------:R-:W-:-:S08]  /*08d0*/  DADD R6, R6, R4 ;  /* 0x0000000006067229 */ /* 0x000fd00000000004 */
[----:B------:R-:W-:-:S08]  /*08e0*/  DADD R6, R6, R18 ;  /* 0x0000000006067229 */ /* 0x000fd00000000012 */
[----:B------:R-:W-:-:S11]  /*08f0*/  DADD R24, R6, R16 ;  /* 0x0000000006187229 */ /* 0x000fd60000000010 */
.L_x_17:
[----:B------:R-:W-:Y:S05]  /*0900*/  BSYNC.RECONVERGENT B1 ;  /* 0x0000000000017941 */ /* 0x000fea0003800200 */
.L_x_16:
        /* <DEDUP_REMOVED lines=20> */
[----:B------:R-:W5:Y:S01]  /*0a50*/  LDG.E.64 R4, desc[UR4][R4.64] ;  /* 0x0000000404047981 */ /* 0x000f62000c1e1b00 */
[----:B------:R-:W-:Y:S01]  /*0a60*/  IADD3 R2, PT, PT, R2, 0x4, RZ ;  /* 0x0000000402027810 */ /* 0x000fe20007ffe0ff */
[----:B--2---:R-:W-:-:S08]  /*0a70*/  DADD R24, R24, R6 ;  /* 0x0000000018187229 */ /* 0x004fd00000000006 */
[----:B---3--:R-:W-:-:S08]  /*0a80*/  DADD R24, R24, R10 ;  /* 0x0000000018187229 */ /* 0x008fd0000000000a */
[----:B----4-:R-:W-:-:S08]  /*0a90*/  DADD R24, R24, R12 ;  /* 0x0000000018187229 */ /* 0x010fd0000000000c */
[----:B-----5:R-:W-:-:S11]  /*0aa0*/  DADD R24, R24, R4 ;  /* 0x0000000018187229 */ /* 0x020fd60000000004 */
.L_x_19:
[----:B------:R-:W-:Y:S05]  /*0ab0*/  BSYNC.RECONVERGENT B1 ;  /* 0x0000000000017941 */ /* 0x000fea0003800200 */
.L_x_18:
[----:B------:R-:W-:Y:S05]  /*0ac0*/  @!P1 BRA `(.L_x_12) ;  /* 0x0000000000309947 */ /* 0x000fea0003800000 */
[----:B------:R-:W0:Y:S01]  /*0ad0*/  LDC.64 R10, c[0x0][0x380] ;  /* 0x0000e000ff0a7b82 */ /* 0x000e220000000a00 */
[----:B------:R-:W-:-:S07]  /*0ae0*/  IMAD.MOV R3, RZ, RZ, -R3 ;  /* 0x000000ffff037224 */ /* 0x000fce00078e0a03 */
[----:B------:R-:W1:Y:S02]  /*0af0*/  LDC.64 R8, c[0x0][0x390] ;  /* 0x0000e400ff087b82 */ /* 0x000e640000000a00 */
.L_x_20:
[----:B-1----:R-:W-:-:S06]  /*0b00*/  IMAD.WIDE R4, R2, 0x4, R8 ;  /* 0x0000000402047825 */ /* 0x002fcc00078e0208 */
[----:B------:R-:W0:Y:S01]  /*0b10*/  LDG.E R5, desc[UR4][R4.64] ;  /* 0x0000000404057981 */ /* 0x000e22000c1e1900 */
[----:B------:R-:W-:-:S04]  /*0b20*/  IADD3 R3, PT, PT, R3, 0x1, RZ ;  /* 0x0000000103037810 */ /* 0x000fc80007ffe0ff */
[----:B------:R-:W-:Y:S01]  /*0b30*/  ISETP.NE.AND P0, PT, R3, RZ, PT ;  /* 0x000000ff0300720c */ /* 0x000fe20003f05270 */
[----:B0-----:R-:W-:-:S06]  /*0b40*/  IMAD.WIDE R6, R5, 0x8, R10 ;  /* 0x0000000805067825 */ /* 0x001fcc00078e020a */
[----:B------:R-:W2:Y:S01]  /*0b50*/  LDG.E.64 R6, desc[UR4][R6.64] ;  /* 0x0000000406067981 */ /* 0x000ea2000c1e1b00 */
[----:B------:R-:W-:Y:S01]  /*0b60*/  IADD3 R2, PT, PT, R2, 0x1, RZ ;  /* 0x0000000102027810 */ /* 0x000fe20007ffe0ff */
[----:B--2---:R-:W-:-:S04]  /*0b70*/  DADD R24, R6, R24 ;  /* 0x0000000006187229 */ /* 0x004fc80000000018 */
[----:B------:R-:W-:Y:S07]  /*0b80*/  @P0 BRA `(.L_x_20) ;  /* 0xfffffffc00dc0947 */ /* 0x000fee000383ffff */
.L_x_12:
[----:B------:R-:W-:Y:S05]  /*0b90*/  BSYNC.RECONVERGENT B0 ;  /* 0x0000000000007941 */ /* 0x000fea0003800200 */
.L_x_11:
[----:B------:R-:W0:Y:S01]  /*0ba0*/  MUFU.RCP64H R3, R25 ;  /* 0x0000001900037308 */ /* 0x000e220000001800 */
[----:B------:R-:W-:Y:S01]  /*0bb0*/  VIADD R2, R25, 0x300402 ;  /* 0x0030040219027836 */ /* 0x000fe20000000000 */
[----:B------:R-:W-:Y:S04]  /*0bc0*/  BSSY.RECONVERGENT B0, `(.L_x_21) ;  /* 0x000000e000007945 */ /* 0x000fe80003800200 */
[----:B------:R-:W-:Y:S01]  /*0bd0*/  FSETP.GEU.AND P0, PT, |R2|, 5.8789094863358348022e-39, PT ;  /* 0x004004020200780b */ /* 0x000fe20003f0e200 */
[----:B0-----:R-:W-:-:S08]  /*0be0*/  DFMA R4, R2, -R24, 1 ;  /* 0x3ff000000204742b */ /* 0x001fd00000000818 */
[----:B------:R-:W-:-:S08]  /*0bf0*/  DFMA R4, R4, R4, R4 ;  /* 0x000000040404722b */ /* 0x000fd00000000004 */
[----:B------:R-:W-:-:S08]  /*0c00*/  DFMA R4, R2, R4, R2 ;  /* 0x000000040204722b */ /* 0x000fd00000000002 */
[----:B------:R-:W-:-:S08]  /*0c10*/  DFMA R6, R4, -R24, 1 ;  /* 0x3ff000000406742b */ /* 0x000fd00000000818 */
[----:B------:R-:W-:Y:S01]  /*0c20*/  DFMA R4, R4, R6, R4 ;  /* 0x000000060404722b */ /* 0x000fe20000000004 */
[----:B------:R-:W-:Y:S10]  /*0c30*/  @P0 BRA `(.L_x_22) ;  /* 0x0000000000180947 */ /* 0x000ff40003800000 */
[----:B------:R-:W-:Y:S02]  /*0c40*/  LOP3.LUT R2, R25, 0x7fffffff, RZ, 0xc0, !PT ;  /* 0x7fffffff19027812 */ /* 0x000fe400078ec0ff */
[----:B------:R-:W-:Y:S02]  /*0c50*/  MOV R4, R24 ;  /* 0x0000001800047202 */ /* 0x000fe40000000f00 */
[----:B------:R-:W-:Y:S01]  /*0c60*/  MOV R5, R25 ;  /* 0x0000001900057202 */ /* 0x000fe20000000f00 */
[----:B------:R-:W-:Y:S01]  /*0c70*/  VIADD R8, R2, 0xfff00000 ;  /* 0xfff0000002087836 */ /* 0x000fe20000000000 */
[----:B------:R-:W-:-:S07]  /*0c80*/  MOV R2, 0xca0 ;  /* 0x00000ca000027802 */ /* 0x000fce0000000f00 */
[----:B------:R-:W-:Y:S05]  /*0c90*/  CALL.REL.NOINC `($__internal_0_$__cuda_sm20_dblrcp_rn_slowpath_v3) ;  /* 0x0000000000147944 */ /* 0x000fea0003c00000 */
.L_x_22:
[----:B------:R-:W-:Y:S05]  /*0ca0*/  BSYNC.RECONVERGENT B0 ;  /* 0x0000000000007941 */ /* 0x000fea0003800200 */
.L_x_21:
[----:B------:R-:W0:Y:S02]  /*0cb0*/  LDC.64 R2, c[0x0][0x388] ;  /* 0x0000e200ff027b82 */ /* 0x000e240000000a00 */
[----:B0-----:R-:W-:-:S05]  /*0cc0*/  IMAD.WIDE R2, R0, 0x8, R2 ;  /* 0x0000000800027825 */ /* 0x001fca00078e0202 */
[----:B------:R-:W-:Y:S01]  /*0cd0*/  STG.E.64 desc[UR4][R2.64], R4 ;  /* 0x0000000402007986 */ /* 0x000fe2000c101b04 */
[----:B------:R-:W-:Y:S05]  /*0ce0*/  EXIT ;  /* 0x000000000000794d */ /* 0x000fea0003800000 */
        .weak           $__internal_0_$__cuda_sm20_dblrcp_rn_slowpath_v3
        .type           $__internal_0_$__cuda_sm20_dblrcp_rn_slowpath_v3,@function
        .size           $__internal_0_$__cuda_sm20_dblrcp_rn_slowpath_v3,(.L_x_45 - $__internal_0_$__cuda_sm20_dblrcp_rn_slowpath_v3)
$__internal_0_$__cuda_sm20_dblrcp_rn_slowpath_v3:
[----:B------:R-:W-:Y:S01]  /*0cf0*/  DSETP.GTU.AND P0, PT, |R4|, +INF , PT ;  /* 0x7ff000000400742a */ /* 0x000fe20003f0c200 */
[----:B------:R-:W-:-:S13]  /*0d00*/  BSSY.RECONVERGENT B1, `(.L_x_23) ;  /* 0x0000023000017945 */ /* 0x000fda0003800200 */
[----:B------:R-:W-:Y:S05]  /*0d10*/  @P0 BRA `(.L_x_24) ;  /* 0x00000000007c0947 */ /* 0x000fea0003800000 */
[----:B------:R-:W-:-:S04]  /*0d20*/  LOP3.LUT R9, R5, 0x7fffffff, RZ, 0xc0, !PT ;  /* 0x7fffffff05097812 */ /* 0x000fc800078ec0ff */
[----:B------:R-:W-:-:S04]  /*0d30*/  IADD3 R3, PT, PT, R9, -0x1, RZ ;  /* 0xffffffff09037810 */ /* 0x000fc80007ffe0ff */
[----:B------:R-:W-:-:S13]  /*0d40*/  ISETP.GE.U32.AND P0, PT, R3, 0x7fefffff, PT ;  /* 0x7fefffff0300780c */ /* 0x000fda0003f06070 */
[----:B------:R-:W-:Y:S02]  /*0d50*/  @P0 LOP3.LUT R7, R5, 0x7ff00000, RZ, 0x3c, !PT ;  /* 0x7ff0000005070812 */ /* 0x000fe400078e3cff */
[----:B------:R-:W-:Y:S01]  /*0d60*/  @P0 MOV R6, RZ ;  /* 0x000000ff00060202 */ /* 0x000fe20000000f00 */
[----:B------:R-:W-:Y:S06]  /*0d70*/  @P0 BRA `(.L_x_25) ;  /* 0x00000000006c0947 */ /* 0x000fec0003800000 */
[----:B------:R-:W-:-:S13]  /*0d80*/  ISETP.GE.U32.AND P0, PT, R9, 0x1000001, PT ;  /* 0x010000010900780c */ /* 0x000fda0003f06070 */
[----:B------:R-:W-:Y:S05]  /*0d90*/  @!P0 BRA `(.L_x_26) ;  /* 0x0000000000348947 */ /* 0x000fea0003800000 */
[----:B------:R-:W-:Y:S01]  /*0da0*/  VIADD R7, R5, 0xc0200000 ;  /* 0xc020000005077836 */ /* 0x000fe20000000000 */
[----:B------:R-:W-:-:S03]  /*0db0*/  MOV R6, R4 ;  /* 0x0000000400067202 */ /* 0x000fc60000000f00 */
[----:B------:R-:W0:Y:S03]  /*0dc0*/  MUFU.RCP64H R9, R7 ;  /* 0x0000000700097308 */ /* 0x000e260000001800 */
[----:B0-----:R-:W-:-:S08]  /*0dd0*/  DFMA R10, -R6, R8, 1 ;  /* 0x3ff00000060a742b */ /* 0x001fd00000000108 */
[----:B------:R-:W-:-:S08]  /*0de0*/  DFMA R10, R10, R10, R10 ;  /* 0x0000000a0a0a722b */ /* 0x000fd0000000000a */
[----:B------:R-:W-:-:S08]  /*0df0*/  DFMA R10, R8, R10, R8 ;  /* 0x0000000a080a722b */ /* 0x000fd00000000008 */
[----:B------:R-:W-:-:S08]  /*0e00*/  DFMA R8, -R6, R10, 1 ;  /* 0x3ff000000608742b */ /* 0x000fd0000000010a */
[----:B------:R-:W-:-:S08]  /*0e10*/  DFMA R8, R10, R8, R10 ;  /* 0x000000080a08722b */ /* 0x000fd0000000000a */
[----:B------:R-:W-:-:S08]  /*0e20*/  DMUL R8, R8, 2.2250738585072013831e-308 ;  /* 0x0010000008087828 */ /* 0x000fd00000000000 */
[----:B------:R-:W-:-:S08]  /*0e30*/  DFMA R4, -R4, R8, 1 ;  /* 0x3ff000000404742b */ /* 0x000fd00000000108 */
[----:B------:R-:W-:-:S08]  /*0e40*/  DFMA R4, R4, R4, R4 ;  /* 0x000000040404722b */ /* 0x000fd00000000004 */
[----:B------:R-:W-:Y:S01]  /*0e50*/  DFMA R6, R8, R4, R8 ;  /* 0x000000040806722b */ /* 0x000fe20000000008 */
[----:B------:R-:W-:Y:S10]  /*0e60*/  BRA `(.L_x_25) ;  /* 0x0000000000307947 */ /* 0x000ff40003800000 */
.L_x_26:
[----:B------:R-:W-:Y:S01]  /*0e70*/  DMUL R4, R4, 8.11296384146066816958e+31 ;  /* 0x4690000004047828 */ /* 0x000fe20000000000 */
[----:B------:R-:W-:-:S05]  /*0e80*/  MOV R6, R8 ;  /* 0x0000000800067202 */ /* 0x000fca0000000f00 */
[----:B------:R-:W0:Y:S02]  /*0e90*/  MUFU.RCP64H R7, R5 ;  /* 0x0000000500077308 */ /* 0x000e240000001800 */
[----:B0-----:R-:W-:-:S08]  /*0ea0*/  DFMA R8, -R4, R6, 1 ;  /* 0x3ff000000408742b */ /* 0x001fd00000000106 */
[----:B------:R-:W-:-:S08]  /*0eb0*/  DFMA R8, R8, R8, R8 ;  /* 0x000000080808722b */ /* 0x000fd00000000008 */
[----:B------:R-:W-:-:S08]  /*0ec0*/  DFMA R8, R6, R8, R6 ;  /* 0x000000080608722b */ /* 0x000fd00000000006 */
[----:B------:R-:W-:-:S08]  /*0ed0*/  DFMA R6, -R4, R8, 1 ;  /* 0x3ff000000406742b */ /* 0x000fd00000000108 */
[----:B------:R-:W-:-:S08]  /*0ee0*/  DFMA R6, R8, R6, R8 ;  /* 0x000000060806722b */ /* 0x000fd00000000008 */
[----:B------:R-:W-:Y:S01]  /*0ef0*/  DMUL R6, R6, 8.11296384146066816958e+31 ;  /* 0x4690000006067828 */ /* 0x000fe20000000000 */
[----:B------:R-:W-:Y:S10]  /*0f00*/  BRA `(.L_x_25) ;  /* 0x0000000000087947 */ /* 0x000ff40003800000 */
.L_x_24:
[----:B------:R-:W-:Y:S01]  /*0f10*/  LOP3.LUT R7, R5, 0x80000, RZ, 0xfc, !PT ;  /* 0x0008000005077812 */ /* 0x000fe200078efcff */
[----:B------:R-:W-:-:S07]  /*0f20*/  IMAD.MOV.U32 R6, RZ, RZ, R4 ;  /* 0x000000ffff067224 */ /* 0x000fce00078e0004 */
.L_x_25:
[----:B------:R-:W-:Y:S05]  /*0f30*/  BSYNC.RECONVERGENT B1 ;  /* 0x0000000000017941 */ /* 0x000fea0003800200 */
.L_x_23:
[----:B------:R-:W-:Y:S01]  /*0f40*/  HFMA2 R3, -RZ, RZ, 0, 0 ;  /* 0x00000000ff037431 */ /* 0x000fe200000001ff */
[----:B------:R-:W-:Y:S02]  /*0f50*/  MOV R4, R6 ;  /* 0x0000000600047202 */ /* 0x000fe40000000f00 */
[----:B------:R-:W-:Y:S01]  /*0f60*/  MOV R5, R7 ;  /* 0x0000000700057202 */ /* 0x000fe20000000f00 */
[----:B------:R-:W-:Y:S06]  /*0f70*/  RET.REL.NODEC R2 `(_Z8updatersPdS_PiS0_i) ;  /* 0xfffffff002207950 */ /* 0x000fec0003c3ffff */
.L_x_27:
        /* <DEDUP_REMOVED lines=16> */
.L_x_45:


//--------------------- .text._Z7updaterPdS_PiS0_i --------------------------
	.section	.text._Z7updaterPdS_PiS0_i,"ax",@progbits
	.align	128
        .global         _Z7updaterPdS_PiS0_i
        .type           _Z7updaterPdS_PiS0_i,@function
        .size           _Z7updaterPdS_PiS0_i,(.L_x_46 - _Z7updaterPdS_PiS0_i)
        .other          _Z7updaterPdS_PiS0_i,@"STO_CUDA_ENTRY STV_DEFAULT"
_Z7updaterPdS_PiS0_i:
.text._Z7updaterPdS_PiS0_i:
        /* <DEDUP_REMOVED lines=31> */
.L_x_32:
        /* <DEDUP_REMOVED lines=70> */
.L_x_31:
[----:B------:R-:W-:Y:S05]  /*0650*/  BSYNC.RECONVERGENT B1 ;  /* 0x0000000000017941 */ /* 0x000fea0003800200 */
.L_x_30:
        /* <DEDUP_REMOVED lines=42> */
.L_x_34:
[----:B------:R-:W-:Y:S05]  /*0900*/  BSYNC.RECONVERGENT B1 ;  /* 0x0000000000017941 */ /* 0x000fea0003800200 */
.L_x_33:
        /* <DEDUP_REMOVED lines=26> */
.L_x_36:
[----:B------:R-:W-:Y:S05]  /*0ab0*/  BSYNC.RECONVERGENT B1 ;  /* 0x0000000000017941 */ /* 0x000fea0003800200 */
.L_x_35:
[----:B------:R-:W-:Y:S05]  /*0ac0*/  @!P1 BRA `(.L_x_29) ;  /* 0x0000000000309947 */ /* 0x000fea0003800000 */
[----:B------:R-:W0:Y:S01]  /*0ad0*/  LDC.64 R10, c[0x0][0x388] ;  /* 0x0000e200ff0a7b82 */ /* 0x000e220000000a00 */
[----:B------:R-:W-:-:S07]  /*0ae0*/  IMAD.MOV R3, RZ, RZ, -R3 ;  /* 0x000000ffff037224 */ /* 0x000fce00078e0a03 */
[----:B------:R-:W1:Y:S02]  /*0af0*/  LDC.64 R8, c[0x0][0x390] ;  /* 0x0000e400ff087b82 */ /* 0x000e640000000a00 */
.L_x_37:
        /* <DEDUP_REMOVED lines=9> */
.L_x_29:
[----:B------:R-:W-:Y:S05]  /*0b90*/  BSYNC.RECONVERGENT B0 ;  /* 0x0000000000007941 */ /* 0x000fea0003800200 */
.L_x_28:
        /* <DEDUP_REMOVED lines=15> */
[----:B------:R-:W-:Y:S05]  /*0c90*/  CALL.REL.NOINC `($__internal_1_$__cuda_sm20_dblrcp_rn_slowpath_v3) ;  /* 0x0000000000147944 */ /* 0x000fea0003c00000 */
.L_x_39:
[----:B------:R-:W-:Y:S05]  /*0ca0*/  BSYNC.RECONVERGENT B0 ;  /* 0x0000000000007941 */ /* 0x000fea0003800200 */
.L_x_38:
[----:B------:R-:W0:Y:S02]  /*0cb0*/  LDC.64 R2, c[0x0][0x380] ;  /* 0x0000e000ff027b82 */ /* 0x000e240000000a00 */
[----:B0-----:R-:W-:-:S05]  /*0cc0*/  IMAD.WIDE R2, R0, 0x8, R2 ;  /* 0x0000000800027825 */ /* 0x001fca00078e0202 */
[----:B------:R-:W-:Y:S01]  /*0cd0*/  STG.E.64 desc[UR4][R2.64], R4 ;  /* 0x0000000402007986 */ /* 0x000fe2000c101b04 */
[----:B------:R-:W-:Y:S05]  /*0ce0*/  EXIT ;  /* 0x000000000000794d */ /* 0x000fea0003800000 */
        .weak           $__internal_1_$__cuda_sm20_dblrcp_rn_slowpath_v3
        .type           $__internal_1_$__cuda_sm20_dblrcp_rn_slowpath_v3,@function
        .size           $__internal_1_$__cuda_sm20_dblrcp_rn_slowpath_v3,(.L_x_46 - $__internal_1_$__cuda_sm20_dblrcp_rn_slowpath_v3)
$__internal_1_$__cuda_sm20_dblrcp_rn_slowpath_v3:
        /* <DEDUP_REMOVED lines=24> */
.L_x_43:
        /* <DEDUP_REMOVED lines=10> */
.L_x_41:
[----:B------:R-:W-:Y:S01]  /*0f10*/  LOP3.LUT R7, R5, 0x80000, RZ, 0xfc, !PT ;  /* 0x0008000005077812 */ /* 0x000fe200078efcff */
[----:B------:R-:W-:-:S07]  /*0f20*/  IMAD.MOV.U32 R6, RZ, RZ, R4 ;  /* 0x000000ffff067224 */ /* 0x000fce00078e0004 */
.L_x_42:
[----:B------:R-:W-:Y:S05]  /*0f30*/  BSYNC.RECONVERGENT B1 ;  /* 0x0000000000017941 */ /* 0x000fea0003800200 */
.L_x_40:
[----:B------:R-:W-:Y:S01]  /*0f40*/  HFMA2 R3, -RZ, RZ, 0, 0 ;  /* 0x00000000ff037431 */ /* 0x000fe200000001ff */
[----:B------:R-:W-:Y:S02]  /*0f50*/  MOV R4, R6 ;  /* 0x0000000600047202 */ /* 0x000fe40000000f00 */
[----:B------:R-:W-:Y:S01]  /*0f60*/  MOV R5, R7 ;  /* 0x0000000700057202 */ /* 0x000fe20000000f00 */
[----:B------:R-:W-:Y:S06]  /*0f70*/  RET.REL.NODEC R2 `(_Z7updaterPdS_PiS0_i) ;  /* 0xfffffff002207950 */ /* 0x000fec0003c3ffff */
.L_x_44:
        /* <DEDUP_REMOVED lines=16> */
.L_x_46:


//--------------------- .nv.shared.reserved.0     --------------------------
	.section	.nv.shared.reserved.0,"aw",@nobits
	.weak		__nv_reservedSMEM_offset_0_alias
	.size		__nv_reservedSMEM_offset_0_alias, 0, 64
	.other		__nv_reservedSMEM_offset_0_alias,@"STO_CUDA_RESERVED_SHARED STV_DEFAULT"
__nv_reservedSMEM_offset_0_alias:
	.zero		0
	.zero		64


//--------------------- .nv.constant0._Z8updaterePdS_PiS0_S_i --------------------------
	.section	.nv.constant0._Z8updaterePdS_PiS0_S_i,"a",@progbits
	.sectionflags	@""
	.align	4
.nv.constant0._Z8updaterePdS_PiS0_S_i:
	.zero		940


//--------------------- .nv.constant0._Z8updatersPdS_PiS0_i --------------------------
	.section	.nv.constant0._Z8updatersPdS_PiS0_i,"a",@progbits
	.sectionflags	@""
	.align	4
.nv.constant0._Z8updatersPdS_PiS0_i:
	.zero		932


//--------------------- .nv.constant0._Z7updaterPdS_PiS0_i --------------------------
	.section	.nv.constant0._Z7updaterPdS_PiS0_i,"a",@progbits
	.sectionflags	@""
	.align	4
.nv.constant0._Z7updaterPdS_PiS0_i:
	.zero		932


//--------------------- SYMBOLS --------------------------

	.type		.nv.reservedSmem.offset0,@object
	.size		.nv.reservedSmem.offset0,0x4
